//
// Generated by NVIDIA NVVM Compiler
//
// Compiler Build ID: CL-36424714
// Cuda compilation tools, release 13.0, V13.0.88
// Based on NVVM 20.0.0
//

.version 9.0
.target sm_100
.address_size 64

	// .globl	_Z20notCyclicArrProduct1PiS_S_i

.visible .entry _Z20notCyclicArrProduct1PiS_S_i(
	.param .u64 .ptr .align 1 _Z20notCyclicArrProduct1PiS_S_i_param_0,
	.param .u64 .ptr .align 1 _Z20notCyclicArrProduct1PiS_S_i_param_1,
	.param .u64 .ptr .align 1 _Z20notCyclicArrProduct1PiS_S_i_param_2,
	.param .u32 _Z20notCyclicArrProduct1PiS_S_i_param_3
)
{
	.reg .pred 	%p<6>;
	.reg .b32 	%r<47>;
	.reg .b64 	%rd<25>;

	ld.param.u64 	%rd4, [_Z20notCyclicArrProduct1PiS_S_i_param_0];
	ld.param.u64 	%rd5, [_Z20notCyclicArrProduct1PiS_S_i_param_1];
	ld.param.u64 	%rd6, [_Z20notCyclicArrProduct1PiS_S_i_param_2];
	ld.param.u32 	%r21, [_Z20notCyclicArrProduct1PiS_S_i_param_3];
	cvta.to.global.u64 	%rd1, %rd6;
	cvta.to.global.u64 	%rd2, %rd5;
	cvta.to.global.u64 	%rd3, %rd4;
	mov.u32 	%r22, %nctaid.x;
	div.u32 	%r23, %r21, %r22;
	mov.u32 	%r1, %ntid.x;
	div.u32 	%r2, %r23, %r1;
	setp.lt.s32 	%p1, %r2, 1;
	@%p1 bra 	$L__BB0_7;
	mov.u32 	%r3, %ctaid.x;
	mov.u32 	%r4, %tid.x;
	and.b32  	%r5, %r2, 3;
	setp.lt.u32 	%p2, %r2, 4;
	mov.b32 	%r44, 0;
	@%p2 bra 	$L__BB0_4;
	and.b32  	%r44, %r2, 2147483644;
	neg.s32 	%r43, %r44;
	mul.lo.s32 	%r25, %r1, %r3;
	mad.lo.s32 	%r42, %r25, %r2, %r4;
	shl.b32 	%r9, %r1, 2;
	cvt.u64.u32 	%rd11, %r9;
$L__BB0_3:
	mul.wide.s32 	%rd7, %r42, 4;
	add.s64 	%rd8, %rd3, %rd7;
	ld.global.u32 	%r26, [%rd8];
	add.s64 	%rd9, %rd2, %rd7;
	ld.global.u32 	%r27, [%rd9];
	mul.lo.s32 	%r28, %r27, %r26;
	add.s64 	%rd10, %rd1, %rd7;
	st.global.u32 	[%rd10], %r28;
	add.s64 	%rd12, %rd8, %rd11;
	ld.global.u32 	%r29, [%rd12];
	add.s64 	%rd13, %rd9, %rd11;
	ld.global.u32 	%r30, [%rd13];
	mul.lo.s32 	%r31, %r30, %r29;
	add.s64 	%rd14, %rd10, %rd11;
	st.global.u32 	[%rd14], %r31;
	add.s64 	%rd15, %rd12, %rd11;
	ld.global.u32 	%r32, [%rd15];
	add.s64 	%rd16, %rd13, %rd11;
	ld.global.u32 	%r33, [%rd16];
	mul.lo.s32 	%r34, %r33, %r32;
	add.s64 	%rd17, %rd14, %rd11;
	st.global.u32 	[%rd17], %r34;
	add.s64 	%rd18, %rd15, %rd11;
	ld.global.u32 	%r35, [%rd18];
	add.s64 	%rd19, %rd16, %rd11;
	ld.global.u32 	%r36, [%rd19];
	mul.lo.s32 	%r37, %r36, %r35;
	add.s64 	%rd20, %rd17, %rd11;
	st.global.u32 	[%rd20], %r37;
	add.s32 	%r43, %r43, 4;
	add.s32 	%r42, %r42, %r9;
	setp.ne.s32 	%p3, %r43, 0;
	@%p3 bra 	$L__BB0_3;
$L__BB0_4:
	setp.eq.s32 	%p4, %r5, 0;
	@%p4 bra 	$L__BB0_7;
	mad.lo.s32 	%r38, %r2, %r3, %r44;
	mad.lo.s32 	%r46, %r1, %r38, %r4;
	neg.s32 	%r45, %r5;
$L__BB0_6:
	.pragma "nounroll";
	mul.wide.s32 	%rd21, %r46, 4;
	add.s64 	%rd22, %rd3, %rd21;
	ld.global.u32 	%r39, [%rd22];
	add.s64 	%rd23, %rd2, %rd21;
	ld.global.u32 	%r40, [%rd23];
	mul.lo.s32 	%r41, %r40, %r39;
	add.s64 	%rd24, %rd1, %rd21;
	st.global.u32 	[%rd24], %r41;
	add.s32 	%r46, %r46, %r1;
	add.s32 	%r45, %r45, 1;
	setp.ne.s32 	%p5, %r45, 0;
	@%p5 bra 	$L__BB0_6;
$L__BB0_7:
	ret;

}
	// .globl	_Z17cyclicArrProduct1PiS_S_i
.visible .entry _Z17cyclicArrProduct1PiS_S_i(
	.param .u64 .ptr .align 1 _Z17cyclicArrProduct1PiS_S_i_param_0,
	.param .u64 .ptr .align 1 _Z17cyclicArrProduct1PiS_S_i_param_1,
	.param .u64 .ptr .align 1 _Z17cyclicArrProduct1PiS_S_i_param_2,
	.param .u32 _Z17cyclicArrProduct1PiS_S_i_param_3
)
{
	.reg .pred 	%p<6>;
	.reg .b32 	%r<46>;
	.reg .b64 	%rd<25>;

	ld.param.u64 	%rd4, [_Z17cyclicArrProduct1PiS_S_i_param_0];
	ld.param.u64 	%rd5, [_Z17cyclicArrProduct1PiS_S_i_param_1];
	ld.param.u64 	%rd6, [_Z17cyclicArrProduct1PiS_S_i_param_2];
	ld.param.u32 	%r23, [_Z17cyclicArrProduct1PiS_S_i_param_3];
	cvta.to.global.u64 	%rd1, %rd6;
	cvta.to.global.u64 	%rd2, %rd5;
	cvta.to.global.u64 	%rd3, %rd4;
	mov.u32 	%r1, %ctaid.x;
	mov.u32 	%r2, %ntid.x;
	mov.u32 	%r3, %tid.x;
	mov.u32 	%r4, %nctaid.x;
	mul.lo.s32 	%r5, %r4, %r2;
	div.s32 	%r6, %r23, %r5;
	setp.lt.s32 	%p1, %r6, 1;
	@%p1 bra 	$L__BB1_7;
	and.b32  	%r7, %r6, 3;
	setp.lt.u32 	%p2, %r6, 4;
	mov.b32 	%r43, 0;
	@%p2 bra 	$L__BB1_4;
	and.b32  	%r43, %r6, 2147483644;
	neg.s32 	%r42, %r43;
	shl.b32 	%r10, %r5, 2;
	mad.lo.s32 	%r41, %r1, %r2, %r3;
	mul.wide.s32 	%rd11, %r5, 4;
$L__BB1_3:
	mul.wide.s32 	%rd7, %r41, 4;
	add.s64 	%rd8, %rd3, %rd7;
	ld.global.u32 	%r25, [%rd8];
	add.s64 	%rd9, %rd2, %rd7;
	ld.global.u32 	%r26, [%rd9];
	mul.lo.s32 	%r27, %r26, %r25;
	add.s64 	%rd10, %rd1, %rd7;
	st.global.u32 	[%rd10], %r27;
	add.s64 	%rd12, %rd8, %rd11;
	ld.global.u32 	%r28, [%rd12];
	add.s64 	%rd13, %rd9, %rd11;
	ld.global.u32 	%r29, [%rd13];
	mul.lo.s32 	%r30, %r29, %r28;
	add.s64 	%rd14, %rd10, %rd11;
	st.global.u32 	[%rd14], %r30;
	add.s64 	%rd15, %rd12, %rd11;
	ld.global.u32 	%r31, [%rd15];
	add.s64 	%rd16, %rd13, %rd11;
	ld.global.u32 	%r32, [%rd16];
	mul.lo.s32 	%r33, %r32, %r31;
	add.s64 	%rd17, %rd14, %rd11;
	st.global.u32 	[%rd17], %r33;
	add.s64 	%rd18, %rd15, %rd11;
	ld.global.u32 	%r34, [%rd18];
	add.s64 	%rd19, %rd16, %rd11;
	ld.global.u32 	%r35, [%rd19];
	mul.lo.s32 	%r36, %r35, %r34;
	add.s64 	%rd20, %rd17, %rd11;
	st.global.u32 	[%rd20], %r36;
	add.s32 	%r42, %r42, 4;
	add.s32 	%r41, %r41, %r10;
	setp.ne.s32 	%p3, %r42, 0;
	@%p3 bra 	$L__BB1_3;
$L__BB1_4:
	setp.eq.s32 	%p4, %r7, 0;
	@%p4 bra 	$L__BB1_7;
	mad.lo.s32 	%r37, %r4, %r43, %r1;
	mad.lo.s32 	%r45, %r2, %r37, %r3;
	neg.s32 	%r44, %r7;
$L__BB1_6:
	.pragma "nounroll";
	mul.wide.s32 	%rd21, %r45, 4;
	add.s64 	%rd22, %rd3, %rd21;
	ld.global.u32 	%r38, [%rd22];
	add.s64 	%rd23, %rd2, %rd21;
	ld.global.u32 	%r39, [%rd23];
	mul.lo.s32 	%r40, %r39, %r38;
	add.s64 	%rd24, %rd1, %rd21;
	st.global.u32 	[%rd24], %r40;
	add.s32 	%r45, %r45, %r5;
	add.s32 	%r44, %r44, 1;
	setp.ne.s32 	%p5, %r44, 0;
	@%p5 bra 	$L__BB1_6;
$L__BB1_7:
	ret;

}
	// .globl	_Z11arrProduct2PiS_S_
.visible .entry _Z11arrProduct2PiS_S_(
	.param .u64 .ptr .align 1 _Z11arrProduct2PiS_S__param_0,
	.param .u64 .ptr .align 1 _Z11arrProduct2PiS_S__param_1,
	.param .u64 .ptr .align 1 _Z11arrProduct2PiS_S__param_2
)
{
	.reg .b32 	%r<8>;
	.reg .b64 	%rd<11>;

	ld.param.u64 	%rd1, [_Z11arrProduct2PiS_S__param_0];
	ld.param.u64 	%rd2, [_Z11arrProduct2PiS_S__param_1];
	ld.param.u64 	%rd3, [_Z11arrProduct2PiS_S__param_2];
	cvta.to.global.u64 	%rd4, %rd3;
	cvta.to.global.u64 	%rd5, %rd2;
	cvta.to.global.u64 	%rd6, %rd1;
	mov.u32 	%r1, %ctaid.x;
	mov.u32 	%r2, %ntid.x;
	mov.u32 	%r3, %tid.x;
	mad.lo.s32 	%r4, %r1, %r2, %r3;
	mul.wide.s32 	%rd7, %r4, 4;
	add.s64 	%rd8, %rd6, %rd7;
	ld.global.u32 	%r5, [%rd8];
	add.s64 	%rd9, %rd5, %rd7;
	ld.global.u32 	%r6, [%rd9];
	mul.lo.s32 	%r7, %r6, %r5;
	add.s64 	%rd10, %rd4, %rd7;
	st.global.u32 	[%rd10], %r7;
	ret;

}


// ===== COMPILED SASS (sm_100) =====

	.target	sm_100

	.elftype	@"ET_EXEC"


//--------------------- .note.nv.tkinfo           --------------------------
	.section	.note.nv.tkinfo,"",@"SHT_NOTE"
	.sectionflags	@"SHF_NOTE_NV_TKINFO"
	.tkinfo
        /*0018*/ 	.word	0x00000002
        /*0030*/ 	.string	""
        /*0030*/ 	.string	"ptxas"
        /*0030*/ 	.string	"Cuda compilation tools, release 13.0, V13.0.88"
        /*0030*/ 	.string	"Build cuda_13.0.r13.0/compiler.36424714_0"
        /*0030*/ 	.string	"-arch sm_100 -m 64 "



//--------------------- .note.nv.cuinfo           --------------------------
	.section	.note.nv.cuinfo,"",@"SHT_NOTE"
	.sectionflags	@"SHF_NOTE_NV_CUINFO"
        /*0018*/ 	.short	0x0002
        /*001a*/ 	.short	0x0064
        /*001c*/ 	.short	0x0082
	.zero		2


//--------------------- .nv.info                  --------------------------
	.section	.nv.info,"",@"SHT_CUDA_INFO"
	.align	4


	//----- nvinfo : EIATTR_REGCOUNT
	.align		4
        /*0000*/ 	.byte	0x04, 0x2f
        /*0002*/ 	.short	(.L_1 - .L_0)
	.align		4
.L_0:
        /*0004*/ 	.word	index@(_Z20notCyclicArrProduct1PiS_S_i)
        /*0008*/ 	.word	0x00000020


	//----- nvinfo : EIATTR_FRAME_SIZE
	.align		4
.L_1:
        /*000c*/ 	.byte	0x04, 0x11
        /*000e*/ 	.short	(.L_3 - .L_2)
	.align		4
.L_2:
        /*0010*/ 	.word	index@(_Z20notCyclicArrProduct1PiS_S_i)
        /*0014*/ 	.word	0x00000000


	//----- nvinfo : EIATTR_REGCOUNT
	.align		4
.L_3:
        /*0018*/ 	.byte	0x04, 0x2f
        /*001a*/ 	.short	(.L_5 - .L_4)
	.align		4
.L_4:
        /*001c*/ 	.word	index@(_Z17cyclicArrProduct1PiS_S_i)
        /*0020*/ 	.word	0x00000020


	//----- nvinfo : EIATTR_FRAME_SIZE
	.align		4
.L_5:
        /*0024*/ 	.byte	0x04, 0x11
        /*0026*/ 	.short	(.L_7 - .L_6)
	.align		4
.L_6:
        /*0028*/ 	.word	index@(_Z17cyclicArrProduct1PiS_S_i)
        /*002c*/ 	.word	0x00000000


	//----- nvinfo : EIATTR_REGCOUNT
	.align		4
.L_7:
        /*0030*/ 	.byte	0x04, 0x2f
        /*0032*/ 	.short	(.L_9 - .L_8)
	.align		4
.L_8:
        /*0034*/ 	.word	index@(_Z11arrProduct2PiS_S_)
        /*0038*/ 	.word	0x0000000c


	//----- nvinfo : EIATTR_FRAME_SIZE
	.align		4
.L_9:
        /*003c*/ 	.byte	0x04, 0x11
        /*003e*/ 	.short	(.L_11 - .L_10)
	.align		4
.L_10:
        /*0040*/ 	.word	index@(_Z11arrProduct2PiS_S_)
        /*0044*/ 	.word	0x00000000


	//----- nvinfo : EIATTR_MIN_STACK_SIZE
	.align		4
.L_11:
        /*0048*/ 	.byte	0x04, 0x12
        /*004a*/ 	.short	(.L_13 - .L_12)
	.align		4
.L_12:
        /*004c*/ 	.word	index@(_Z11arrProduct2PiS_S_)
        /*0050*/ 	.word	0x00000000


	//----- nvinfo : EIATTR_MIN_STACK_SIZE
	.align		4
.L_13:
        /*0054*/ 	.byte	0x04, 0x12
        /*0056*/ 	.short	(.L_15 - .L_14)
	.align		4
.L_14:
        /*0058*/ 	.word	index@(_Z17cyclicArrProduct1PiS_S_i)
        /*005c*/ 	.word	0x00000000


	//----- nvinfo : EIATTR_MIN_STACK_SIZE
	.align		4
.L_15:
        /*0060*/ 	.byte	0x04, 0x12
        /*0062*/ 	.short	(.L_17 - .L_16)
	.align		4
.L_16:
        /*0064*/ 	.word	index@(_Z20notCyclicArrProduct1PiS_S_i)
        /*0068*/ 	.word	0x00000000
.L_17:


//--------------------- .nv.compat                --------------------------
	.section	.nv.compat,"",@"SHT_CUDA_COMPAT_INFO"
	.align	4
        /*0000*/ 	.byte	0x02, 0x09, 0x00, 0x00, 0x02, 0x02, 0x01, 0x00, 0x02, 0x05, 0x05, 0x00, 0x03, 0x07, 0x01, 0x01
        /*0010*/ 	.byte	0x02, 0x03, 0x00, 0x00, 0x02, 0x06, 0x01, 0x00, 0x04, 0x0b, 0x08, 0x00, 0x09, 0x00, 0x00, 0x00
        /*0020*/ 	.byte	0x00, 0x00, 0x00, 0x00


//--------------------- .nv.info._Z11arrProduct2PiS_S_ --------------------------
	.section	.nv.info._Z11arrProduct2PiS_S_,"",@"SHT_CUDA_INFO"
	.sectionflags	@""
	.align	4


	//----- nvinfo : EIATTR_CUDA_API_VERSION
	.align		4
        /*0000*/ 	.byte	0x04, 0x37
        /*0002*/ 	.short	(.L_19 - .L_18)
.L_18:
        /*0004*/ 	.word	0x00000082


	//----- nvinfo : EIATTR_KPARAM_INFO
	.align		4
.L_19:
        /*0008*/ 	.byte	0x04, 0x17
        /*000a*/ 	.short	(.L_21 - .L_20)
.L_20:
        /*000c*/ 	.word	0x00000000
        /*0010*/ 	.short	0x0002
        /*0012*/ 	.short	0x0010
        /*0014*/ 	.byte	0x00, 0xf5, 0x21, 0x00


	//----- nvinfo : EIATTR_KPARAM_INFO
	.align		4
.L_21:
        /*0018*/ 	.byte	0x04, 0x17
        /*001a*/ 	.short	(.L_23 - .L_22)
.L_22:
        /*001c*/ 	.word	0x00000000
        /*0020*/ 	.short	0x0001
        /*0022*/ 	.short	0x0008
        /*0024*/ 	.byte	0x00, 0xf5, 0x21, 0x00


	//----- nvinfo : EIATTR_KPARAM_INFO
	.align		4
.L_23:
        /*0028*/ 	.byte	0x04, 0x17
        /*002a*/ 	.short	(.L_25 - .L_24)
.L_24:
        /*002c*/ 	.word	0x00000000
        /*0030*/ 	.short	0x0000
        /*0032*/ 	.short	0x0000
        /*0034*/ 	.byte	0x00, 0xf5, 0x21, 0x00


	//----- nvinfo : EIATTR_SPARSE_MMA_MASK
	.align		4
.L_25:
        /*0038*/ 	.byte	0x03, 0x50
        /*003a*/ 	.short	0x0000


	//----- nvinfo : EIATTR_MAXREG_COUNT
	.align		4
        /*003c*/ 	.byte	0x03, 0x1b
        /*003e*/ 	.short	0x00ff


	//----- nvinfo : EIATTR_MERCURY_ISA_VERSION
	.align		4
        /*0040*/ 	.byte	0x03, 0x5f
        /*0042*/ 	.short	0x0101


	//----- nvinfo : EIATTR_VRC_CTA_INIT_COUNT
	.align		4
        /*0044*/ 	.byte	0x02, 0x4a
	.zero		1
	.zero		1


	//----- nvinfo : EIATTR_EXIT_INSTR_OFFSETS
	.align		4
        /*0048*/ 	.byte	0x04, 0x1c
        /*004a*/ 	.short	(.L_27 - .L_26)


	//   ....[0]....
.L_26:
        /*004c*/ 	.word	0x00000100


	//----- nvinfo : EIATTR_CBANK_PARAM_SIZE
	.align		4
.L_27:
        /*0050*/ 	.byte	0x03, 0x19
        /*0052*/ 	.short	0x0018


	//----- nvinfo : EIATTR_PARAM_CBANK
	.align		4
        /*0054*/ 	.byte	0x04, 0x0a
        /*0056*/ 	.short	(.L_29 - .L_28)
	.align		4
.L_28:
        /*0058*/ 	.word	index@(.nv.constant0._Z11arrProduct2PiS_S_)
        /*005c*/ 	.short	0x0380
        /*005e*/ 	.short	0x0018


	//----- nvinfo : EIATTR_SW_WAR
	.align		4
.L_29:
        /*0060*/ 	.byte	0x04, 0x36
        /*0062*/ 	.short	(.L_31 - .L_30)
.L_30:
        /*0064*/ 	.word	0x00000008
.L_31:


//--------------------- .nv.info._Z17cyclicArrProduct1PiS_S_i --------------------------
	.section	.nv.info._Z17cyclicArrProduct1PiS_S_i,"",@"SHT_CUDA_INFO"
	.sectionflags	@""
	.align	4


	//----- nvinfo : EIATTR_CUDA_API_VERSION
	.align		4
        /*0000*/ 	.byte	0x04, 0x37
        /*0002*/ 	.short	(.L_33 - .L_32)
.L_32:
        /*0004*/ 	.word	0x00000082


	//----- nvinfo : EIATTR_KPARAM_INFO
	.align		4
.L_33:
        /*0008*/ 	.byte	0x04, 0x17
        /*000a*/ 	.short	(.L_35 - .L_34)
.L_34:
        /*000c*/ 	.word	0x00000000
        /*0010*/ 	.short	0x0003
        /*0012*/ 	.short	0x0018
        /*0014*/ 	.byte	0x00, 0xf0, 0x11, 0x00


	//----- nvinfo : EIATTR_KPARAM_INFO
	.align		4
.L_35:
        /*0018*/ 	.byte	0x04, 0x17
        /*001a*/ 	.short	(.L_37 - .L_36)
.L_36:
        /*001c*/ 	.word	0x00000000
        /*0020*/ 	.short	0x0002
        /*0022*/ 	.short	0x0010
        /*0024*/ 	.byte	0x00, 0xf5, 0x21, 0x00


	//----- nvinfo : EIATTR_KPARAM_INFO
	.align		4
.L_37:
        /*0028*/ 	.byte	0x04, 0x17
        /*002a*/ 	.short	(.L_39 - .L_38)
.L_38:
        /*002c*/ 	.word	0x00000000
        /*0030*/ 	.short	0x0001
        /*0032*/ 	.short	0x0008
        /*0034*/ 	.byte	0x00, 0xf5, 0x21, 0x00


	//----- nvinfo : EIATTR_KPARAM_INFO
	.align		4
.L_39:
        /*0038*/ 	.byte	0x04, 0x17
        /*003a*/ 	.short	(.L_41 - .L_40)
.L_40:
        /*003c*/ 	.word	0x00000000
        /*0040*/ 	.short	0x0000
        /*0042*/ 	.short	0x0000
        /*0044*/ 	.byte	0x00, 0xf5, 0x21, 0x00


	//----- nvinfo : EIATTR_SPARSE_MMA_MASK
	.align		4
.L_41:
        /*0048*/ 	.byte	0x03, 0x50
        /*004a*/ 	.short	0x0000


	//----- nvinfo : EIATTR_MAXREG_COUNT
	.align		4
        /*004c*/ 	.byte	0x03, 0x1b
        /*004e*/ 	.short	0x00ff


	//----- nvinfo : EIATTR_MERCURY_ISA_VERSION
	.align		4
        /*0050*/ 	.byte	0x03, 0x5f
        /*0052*/ 	.short	0x0101


	//----- nvinfo : EIATTR_VRC_CTA_INIT_COUNT
	.align		4
        /*0054*/ 	.byte	0x02, 0x4a
	.zero		1
	.zero		1


	//----- nvinfo : EIATTR_EXIT_INSTR_OFFSETS
	.align		4
        /*0058*/ 	.byte	0x04, 0x1c
        /*005a*/ 	.short	(.L_43 - .L_42)


	//   ....[0]....
.L_42:
        /*005c*/ 	.word	0x000001f0


	//   ....[1]....
        /*0060*/ 	.word	0x00001130


	//   ....[2]....
        /*0064*/ 	.word	0x00001250


	//----- nvinfo : EIATTR_CBANK_PARAM_SIZE
	.align		4
.L_43:
        /*0068*/ 	.byte	0x03, 0x19
        /*006a*/ 	.short	0x001c


	//----- nvinfo : EIATTR_PARAM_CBANK
	.align		4
        /*006c*/ 	.byte	0x04, 0x0a
        /*006e*/ 	.short	(.L_45 - .L_44)
	.align		4
.L_44:
        /*0070*/ 	.word	index@(.nv.constant0._Z17cyclicArrProduct1PiS_S_i)
        /*0074*/ 	.short	0x0380
        /*0076*/ 	.short	0x001c


	//----- nvinfo : EIATTR_SW_WAR
	.align		4
.L_45:
        /*0078*/ 	.byte	0x04, 0x36
        /*007a*/ 	.short	(.L_47 - .L_46)
.L_46:
        /*007c*/ 	.word	0x00000008
.L_47:


//--------------------- .nv.info._Z20notCyclicArrProduct1PiS_S_i --------------------------
	.section	.nv.info._Z20notCyclicArrProduct1PiS_S_i,"",@"SHT_CUDA_INFO"
	.sectionflags	@""
	.align	4


	//----- nvinfo : EIATTR_CUDA_API_VERSION
	.align		4
        /*0000*/ 	.byte	0x04, 0x37
        /*0002*/ 	.short	(.L_49 - .L_48)
.L_48:
        /*0004*/ 	.word	0x00000082


	//----- nvinfo : EIATTR_KPARAM_INFO
	.align		4
.L_49:
        /*0008*/ 	.byte	0x04, 0x17
        /*000a*/ 	.short	(.L_51 - .L_50)
.L_50:
        /*000c*/ 	.word	0x00000000
        /*0010*/ 	.short	0x0003
        /*0012*/ 	.short	0x0018
        /*0014*/ 	.byte	0x00, 0xf0, 0x11, 0x00


	//----- nvinfo : EIATTR_KPARAM_INFO
	.align		4
.L_51:
        /*0018*/ 	.byte	0x04, 0x17
        /*001a*/ 	.short	(.L_53 - .L_52)
.L_52:
        /*001c*/ 	.word	0x00000000
        /*0020*/ 	.short	0x0002
        /*0022*/ 	.short	0x0010
        /*0024*/ 	.byte	0x00, 0xf5, 0x21, 0x00


	//----- nvinfo : EIATTR_KPARAM_INFO
	.align		4
.L_53:
        /*0028*/ 	.byte	0x04, 0x17
        /*002a*/ 	.short	(.L_55 - .L_54)
.L_54:
        /*002c*/ 	.word	0x00000000
        /*0030*/ 	.short	0x0001
        /*0032*/ 	.short	0x0008
        /*0034*/ 	.byte	0x00, 0xf5, 0x21, 0x00


	//----- nvinfo : EIATTR_KPARAM_INFO
	.align		4
.L_55:
        /*0038*/ 	.byte	0x04, 0x17
        /*003a*/ 	.short	(.L_57 - .L_56)
.L_56:
        /*003c*/ 	.word	0x00000000
        /*0040*/ 	.short	0x0000
        /*0042*/ 	.short	0x0000
        /*0044*/ 	.byte	0x00, 0xf5, 0x21, 0x00


	//----- nvinfo : EIATTR_SPARSE_MMA_MASK
	.align		4
.L_57:
        /*0048*/ 	.byte	0x03, 0x50
        /*004a*/ 	.short	0x0000


	//----- nvinfo : EIATTR_MAXREG_COUNT
	.align		4
        /*004c*/ 	.byte	0x03, 0x1b
        /*004e*/ 	.short	0x00ff


	//----- nvinfo : EIATTR_MERCURY_ISA_VERSION
	.align		4
        /*0050*/ 	.byte	0x03, 0x5f
        /*0052*/ 	.short	0x0101


	//----- nvinfo : EIATTR_VRC_CTA_INIT_COUNT
	.align		4
        /*0054*/ 	.byte	0x02, 0x4a
	.zero		1
	.zero		1


	//----- nvinfo : EIATTR_EXIT_INSTR_OFFSETS
	.align		4
        /*0058*/ 	.byte	0x04, 0x1c
        /*005a*/ 	.short	(.L_59 - .L_58)


	//   ....[0]....
.L_58:
        /*005c*/ 	.word	0x00000290


	//   ....[1]....
        /*0060*/ 	.word	0x000015e0


	//   ....[2]....
        /*0064*/ 	.word	0x00001700


	//----- nvinfo : EIATTR_CBANK_PARAM_SIZE
	.align		4
.L_59:
        /*0068*/ 	.byte	0x03, 0x19
        /*006a*/ 	.short	0x001c


	//----- nvinfo : EIATTR_PARAM_CBANK
	.align		4
        /*006c*/ 	.byte	0x04, 0x0a
        /*006e*/ 	.short	(.L_61 - .L_60)
	.align		4
.L_60:
        /*0070*/ 	.word	index@(.nv.constant0._Z20notCyclicArrProduct1PiS_S_i)
        /*0074*/ 	.short	0x0380
        /*0076*/ 	.short	0x001c


	//----- nvinfo : EIATTR_SW_WAR
	.align		4
.L_61:
        /*0078*/ 	.byte	0x04, 0x36
        /*007a*/ 	.short	(.L_63 - .L_62)
.L_62:
        /*007c*/ 	.word	0x00000008
.L_63:


//--------------------- .nv.callgraph             --------------------------
	.section	.nv.callgraph,"",@"SHT_CUDA_CALLGRAPH"
	.align	4
	.sectionentsize	8
	.align		4
        /*0000*/ 	.word	0x00000000
	.align		4
        /*0004*/ 	.word	0xffffffff
	.align		4
        /*0008*/ 	.word	0x00000000
	.align		4
        /*000c*/ 	.word	0xfffffffe
	.align		4
        /*0010*/ 	.word	0x00000000
	.align		4
        /*0014*/ 	.word	0xfffffffd
	.align		4
        /*0018*/ 	.word	0x00000000
	.align		4
        /*001c*/ 	.word	0xfffffffc


//--------------------- .text._Z11arrProduct2PiS_S_ --------------------------
	.section	.text._Z11arrProduct2PiS_S_,"ax",@progbits
	.align	128
        .global         _Z11arrProduct2PiS_S_
        .type           _Z11arrProduct2PiS_S_,@function
        .size           _Z11arrProduct2PiS_S_,(.L_x_15 - _Z11arrProduct2PiS_S_)
        .other          _Z11arrProduct2PiS_S_,@"STO_CUDA_ENTRY STV_DEFAULT"
_Z11arrProduct2PiS_S_:
.text._Z11arrProduct2PiS_S_:
[----:B------:R-:W-:Y:S01]  /*0000*/  LDC R1, c[0x0][0x37c] ;  /* 0x0000df00ff017b82 */ /* 0x000fe20000000800 */
[----:B------:R-:W0:Y:S07]  /*0010*/  S2R R0, SR_TID.X ;  /* 0x0000000000007919 */ /* 0x000e2e0000002100 */
[----:B------:R-:W0:Y:S01]  /*0020*/  S2UR UR6, SR_CTAID.X ;  /* 0x00000000000679c3 */ /* 0x000e220000002500 */
[----:B------:R-:W1:Y:S07]  /*0030*/  LDCU.64 UR4, c[0x0][0x358] ;  /* 0x00006b00ff0477ac */ /* 0x000e6e0008000a00 */
[----:B------:R-:W0:Y:S08]  /*0040*/  LDC R9, c[0x0][0x360] ;  /* 0x0000d800ff097b82 */ /* 0x000e300000000800 */
[----:B------:R-:W2:Y:S08]  /*0050*/  LDC.64 R2, c[0x0][0x380] ;  /* 0x0000e000ff027b82 */ /* 0x000eb00000000a00 */
[----:B------:R-:W3:Y:S01]  /*0060*/  LDC.64 R4, c[0x0][0x388] ;  /* 0x0000e200ff047b82 */ /* 0x000ee20000000a00 */
[----:B0-----:R-:W-:-:S07]  /*0070*/  IMAD R9, R9, UR6, R0 ;  /* 0x0000000609097c24 */ /* 0x001fce000f8e0200 */
[----:B------:R-:W0:Y:S01]  /*0080*/  LDC.64 R6, c[0x0][0x390] ;  /* 0x0000e400ff067b82 */ /* 0x000e220000000a00 */
[----:B--2---:R-:W-:-:S06]  /*0090*/  IMAD.WIDE R2, R9, 0x4, R2 ;  /* 0x0000000409027825 */ /* 0x004fcc00078e0202 */
[----:B-1----:R-:W2:Y:S01]  /*00a0*/  LDG.E R2, desc[UR4][R2.64] ;  /* 0x0000000402027981 */ /* 0x002ea2000c1e1900 */
[----:B---3--:R-:W-:-:S06]  /*00b0*/  IMAD.WIDE R4, R9, 0x4, R4 ;  /* 0x0000000409047825 */ /* 0x008fcc00078e0204 */
[----:B------:R-:W2:Y:S01]  /*00c0*/  LDG.E R5, desc[UR4][R4.64] ;  /* 0x0000000404057981 */ /* 0x000ea2000c1e1900 */
[----:B0-----:R-:W-:-:S04]  /*00d0*/  IMAD.WIDE R6, R9, 0x4, R6 ;  /* 0x0000000409067825 */ /* 0x001fc800078e0206 */
[----:B--2---:R-:W-:-:S05]  /*00e0*/  IMAD R9, R2, R5, RZ ;  /* 0x0000000502097224 */ /* 0x004fca00078e02ff */
[----:B------:R-:W-:Y:S01]  /*00f0*/  STG.E desc[UR4][R6.64], R9 ;  /* 0x0000000906007986 */ /* 0x000fe2000c101904 */
[----:B------:R-:W-:Y:S05]  /*0100*/  EXIT ;  /* 0x000000000000794d */ /* 0x000fea0003800000 */
.L_x_0:
[----:B------:R-:W-:-:S00]  /*0110*/  BRA `(.L_x_0) ;  /* 0xfffffffc00fc7947 */ /* 0x000fc0000383ffff */
[----:B------:R-:W-:-:S00]  /*0120*/  NOP ;  /* 0x0000000000007918 */ /* 0x000fc00000000000 */
        /* <DEDUP_REMOVED lines=13> */
.L_x_15:


//--------------------- .text._Z17cyclicArrProduct1PiS_S_i --------------------------
	.section	.text._Z17cyclicArrProduct1PiS_S_i,"ax",@progbits
	.align	128
        .global         _Z17cyclicArrProduct1PiS_S_i
        .type           _Z17cyclicArrProduct1PiS_S_i,@function
        .size           _Z17cyclicArrProduct1PiS_S_i,(.L_x_16 - _Z17cyclicArrProduct1PiS_S_i)
        .other          _Z17cyclicArrProduct1PiS_S_i,@"STO_CUDA_ENTRY STV_DEFAULT"
_Z17cyclicArrProduct1PiS_S_i:
.text._Z17cyclicArrProduct1PiS_S_i:
[----:B------:R-:W-:Y:S01]  /*0000*/  LDC R1, c[0x0][0x37c] ;  /* 0x0000df00ff017b82 */ /* 0x000fe20000000800 */
[----:B------:R-:W0:Y:S07]  /*0010*/  LDCU UR6, c[0x0][0x360] ;  /* 0x00006c00ff0677ac */ /* 0x000e2e0008000800 */
[----:B------:R-:W0:Y:S08]  /*0020*/  LDC R13, c[0x0][0x370] ;  /* 0x0000dc00ff0d7b82 */ /* 0x000e300000000800 */
[----:B------:R-:W1:Y:S01]  /*0030*/  LDC R9, c[0x0][0x398] ;  /* 0x0000e600ff097b82 */ /* 0x000e620000000800 */
[----:B0-----:R-:W-:-:S05]  /*0040*/  IMAD R12, R13, UR6, RZ ;  /* 0x000000060d0c7c24 */ /* 0x001fca000f8e02ff */
[-C--:B------:R-:W-:Y:S02]  /*0050*/  IABS R5, R12.reuse ;  /* 0x0000000c00057213 */ /* 0x080fe40000000000 */
[----:B------:R-:W-:Y:S02]  /*0060*/  IABS R8, R12 ;  /* 0x0000000c00087213 */ /* 0x000fe40000000000 */
[----:B------:R-:W0:Y:S01]  /*0070*/  I2F.RP R0, R5 ;  /* 0x0000000500007306 */ /* 0x000e220000209400 */
[----:B-1----:R-:W-:-:S07]  /*0080*/  IABS R6, R9 ;  /* 0x0000000900067213 */ /* 0x002fce0000000000 */
[----:B0-----:R-:W0:Y:S02]  /*0090*/  MUFU.RCP R0, R0 ;  /* 0x0000000000007308 */ /* 0x001e240000001000 */
[----:B0-----:R-:W-:Y:S02]  /*00a0*/  IADD3 R2, PT, PT, R0, 0xffffffe, RZ ;  /* 0x0ffffffe00027810 */ /* 0x001fe40007ffe0ff */
[----:B------:R-:W-:-:S04]  /*00b0*/  IADD3 R0, PT, PT, RZ, -R8, RZ ;  /* 0x80000008ff007210 */ /* 0x000fc80007ffe0ff */
[----:B------:R0:W1:Y:S02]  /*00c0*/  F2I.FTZ.U32.TRUNC.NTZ R3, R2 ;  /* 0x0000000200037305 */ /* 0x000064000021f000 */
[----:B0-----:R-:W-:Y:S01]  /*00d0*/  HFMA2 R2, -RZ, RZ, 0, 0 ;  /* 0x00000000ff027431 */ /* 0x001fe200000001ff */
[----:B-1----:R-:W-:-:S05]  /*00e0*/  IADD3 R4, PT, PT, RZ, -R3, RZ ;  /* 0x80000003ff047210 */ /* 0x002fca0007ffe0ff */
[----:B------:R-:W-:Y:S01]  /*00f0*/  IMAD R7, R4, R5, RZ ;  /* 0x0000000504077224 */ /* 0x000fe200078e02ff */
[----:B------:R-:W-:-:S03]  /*0100*/  MOV R4, R6 ;  /* 0x0000000600047202 */ /* 0x000fc60000000f00 */
[----:B------:R-:W-:-:S06]  /*0110*/  IMAD.HI.U32 R3, R3, R7, R2 ;  /* 0x0000000703037227 */ /* 0x000fcc00078e0002 */
[----:B------:R-:W-:-:S04]  /*0120*/  IMAD.HI.U32 R3, R3, R4, RZ ;  /* 0x0000000403037227 */ /* 0x000fc800078e00ff */
[----:B------:R-:W-:-:S05]  /*0130*/  IMAD R0, R3, R0, R4 ;  /* 0x0000000003007224 */ /* 0x000fca00078e0204 */
[----:B------:R-:W-:-:S13]  /*0140*/  ISETP.GT.U32.AND P2, PT, R5, R0, PT ;  /* 0x000000000500720c */ /* 0x000fda0003f44070 */
[-C--:B------:R-:W-:Y:S02]  /*0150*/  @!P2 IADD3 R0, PT, PT, R0, -R5.reuse, RZ ;  /* 0x800000050000a210 */ /* 0x080fe40007ffe0ff */
[----:B------:R-:W-:Y:S02]  /*0160*/  @!P2 IADD3 R3, PT, PT, R3, 0x1, RZ ;  /* 0x000000010303a810 */ /* 0x000fe40007ffe0ff */
[----:B------:R-:W-:Y:S02]  /*0170*/  ISETP.GE.U32.AND P0, PT, R0, R5, PT ;  /* 0x000000050000720c */ /* 0x000fe40003f06070 */
[C---:B------:R-:W-:Y:S02]  /*0180*/  LOP3.LUT R0, R12.reuse, R9, RZ, 0x3c, !PT ;  /* 0x000000090c007212 */ /* 0x040fe400078e3cff */
[----:B------:R-:W-:Y:S02]  /*0190*/  ISETP.NE.AND P2, PT, R12, RZ, PT ;  /* 0x000000ff0c00720c */ /* 0x000fe40003f45270 */
[----:B------:R-:W-:-:S07]  /*01a0*/  ISETP.GE.AND P1, PT, R0, RZ, PT ;  /* 0x000000ff0000720c */ /* 0x000fce0003f26270 */
[----:B------:R-:W-:-:S06]  /*01b0*/  @P0 IADD3 R3, PT, PT, R3, 0x1, RZ ;  /* 0x0000000103030810 */ /* 0x000fcc0007ffe0ff */
[----:B------:R-:W-:Y:S02]  /*01c0*/  @!P1 IADD3 R3, PT, PT, -R3, RZ, RZ ;  /* 0x000000ff03039210 */ /* 0x000fe40007ffe1ff */
[----:B------:R-:W-:-:S04]  /*01d0*/  @!P2 LOP3.LUT R3, RZ, R12, RZ, 0x33, !PT ;  /* 0x0000000cff03a212 */ /* 0x000fc800078e33ff */
[----:B------:R-:W-:-:S13]  /*01e0*/  ISETP.GE.AND P0, PT, R3, 0x1, PT ;  /* 0x000000010300780c */ /* 0x000fda0003f06270 */
[----:B------:R-:W-:Y:S05]  /*01f0*/  @!P0 EXIT ;  /* 0x000000000000894d */ /* 0x000fea0003800000 */
[----:B------:R-:W0:Y:S01]  /*0200*/  S2R R11, SR_CTAID.X ;  /* 0x00000000000b7919 */ /* 0x000e220000002500 */
[C---:B------:R-:W-:Y:S01]  /*0210*/  ISETP.GE.U32.AND P0, PT, R3.reuse, 0x4, PT ;  /* 0x000000040300780c */ /* 0x040fe20003f06070 */
[----:B------:R-:W1:Y:S01]  /*0220*/  LDCU.64 UR4, c[0x0][0x358] ;  /* 0x00006b00ff0477ac */ /* 0x000e620008000a00 */
[----:B------:R-:W-:Y:S01]  /*0230*/  LOP3.LUT R9, R3, 0x3, RZ, 0xc0, !PT ;  /* 0x0000000303097812 */ /* 0x000fe200078ec0ff */
[----:B------:R-:W2:Y:S01]  /*0240*/  S2R R10, SR_TID.X ;  /* 0x00000000000a7919 */ /* 0x000ea20000002100 */
[----:B------:R-:W-:-:S09]  /*0250*/  MOV R8, RZ ;  /* 0x000000ff00087202 */ /* 0x000fd20000000f00 */
[----:B------:R-:W-:Y:S05]  /*0260*/  @!P0 BRA `(.L_x_1) ;  /* 0x0000000c00ac8947 */ /* 0x000fea0003800000 */
[----:B------:R-:W-:Y:S01]  /*0270*/  LOP3.LUT R8, R3, 0x7ffffffc, RZ, 0xc0, !PT ;  /* 0x7ffffffc03087812 */ /* 0x000fe200078ec0ff */
[----:B0-2---:R-:W-:-:S03]  /*0280*/  IMAD R23, R11, UR6, R10 ;  /* 0x000000060b177c24 */ /* 0x005fc6000f8e020a */
[----:B------:R-:W-:-:S04]  /*0290*/  IADD3 R0, PT, PT, -R8, RZ, RZ ;  /* 0x000000ff08007210 */ /* 0x000fc80007ffe1ff */
[----:B------:R-:W-:-:S13]  /*02a0*/  ISETP.GE.AND P0, PT, R0, RZ, PT ;  /* 0x000000ff0000720c */ /* 0x000fda0003f06270 */
[----:B------:R-:W-:Y:S05]  /*02b0*/  @P0 BRA `(.L_x_2) ;  /* 0x0000000c000c0947 */ /* 0x000fea0003800000 */
[----:B------:R-:W-:Y:S02]  /*02c0*/  IADD3 R2, PT, PT, -R0, RZ, RZ ;  /* 0x000000ff00027210 */ /* 0x000fe40007ffe1ff */
[----:B------:R-:W-:Y:S02]  /*02d0*/  PLOP3.LUT P0, PT, PT, PT, PT, 0x80, 0x8 ;  /* 0x000000000008781c */ /* 0x000fe40003f0f070 */
[----:B------:R-:W-:-:S13]  /*02e0*/  ISETP.GT.AND P1, PT, R2, 0xc, PT ;  /* 0x0000000c0200780c */ /* 0x000fda0003f24270 */
[----:B------:R-:W-:Y:S05]  /*02f0*/  @!P1 BRA `(.L_x_3) ;  /* 0x0000000400ec9947 */ /* 0x000fea0003800000 */
[----:B------:R-:W-:-:S13]  /*0300*/  PLOP3.LUT P0, PT, PT, PT, PT, 0x8, 0x80 ;  /* 0x000000000080781c */ /* 0x000fda0003f0e170 */
.L_x_4:
[----:B0-----:R-:W0:Y:S08]  /*0310*/  LDC.64 R6, c[0x0][0x380] ;  /* 0x0000e000ff067b82 */ /* 0x001e300000000a00 */
[----:B------:R-:W2:Y:S08]  /*0320*/  LDC.64 R4, c[0x0][0x388] ;  /* 0x0000e200ff047b82 */ /* 0x000eb00000000a00 */
[----:B------:R-:W3:Y:S01]  /*0330*/  LDC.64 R2, c[0x0][0x390] ;  /* 0x0000e400ff027b82 */ /* 0x000ee20000000a00 */
[----:B0-----:R-:W-:-:S05]  /*0340*/  IMAD.WIDE R16, R23, 0x4, R6 ;  /* 0x0000000417107825 */ /* 0x001fca00078e0206 */
[----:B-1----:R-:W4:Y:S01]  /*0350*/  LDG.E R18, desc[UR4][R16.64] ;  /* 0x0000000410127981 */ /* 0x002f22000c1e1900 */
[----:B--2---:R-:W-:-:S05]  /*0360*/  IMAD.WIDE R14, R23, 0x4, R4 ;  /* 0x00000004170e7825 */ /* 0x004fca00078e0204 */
[----:B------:R-:W4:Y:S01]  /*0370*/  LDG.E R19, desc[UR4][R14.64] ;  /* 0x000000040e137981 */ /* 0x000f22000c1e1900 */
[----:B------:R-:W-:-:S04]  /*0380*/  IMAD.WIDE R26, R12, 0x4, R16 ;  /* 0x000000040c1a7825 */ /* 0x000fc800078e0210 */
[----:B---3--:R-:W-:-:S04]  /*0390*/  IMAD.WIDE R28, R23, 0x4, R2 ;  /* 0x00000004171c7825 */ /* 0x008fc800078e0202 */
[----:B------:R-:W-:-:S04]  /*03a0*/  IMAD.WIDE R24, R12, 0x4, R14 ;  /* 0x000000040c187825 */ /* 0x000fc800078e020e */
[----:B----4-:R-:W-:-:S05]  /*03b0*/  IMAD R22, R18, R19, RZ ;  /* 0x0000001312167224 */ /* 0x010fca00078e02ff */
[----:B------:R-:W-:Y:S04]  /*03c0*/  STG.E desc[UR4][R28.64], R22 ;  /* 0x000000161c007986 */ /* 0x000fe8000c101904 */
[----:B------:R-:W2:Y:S04]  /*03d0*/  LDG.E R20, desc[UR4][R26.64] ;  /* 0x000000041a147981 */ /* 0x000ea8000c1e1900 */
[----:B------:R-:W2:Y:S01]  /*03e0*/  LDG.E R21, desc[UR4][R24.64] ;  /* 0x0000000418157981 */ /* 0x000ea2000c1e1900 */
[----:B------:R-:W-:-:S04]  /*03f0*/  IMAD.WIDE R18, R12, 0x4, R28 ;  /* 0x000000040c127825 */ /* 0x000fc800078e021c */
[----:B------:R-:W-:-:S04]  /*0400*/  IMAD.WIDE R14, R12, 0x4, R26 ;  /* 0x000000040c0e7825 */ /* 0x000fc800078e021a */
[----:B------:R-:W-:-:S04]  /*0410*/  IMAD.WIDE R16, R12, 0x4, R24 ;  /* 0x000000040c107825 */ /* 0x000fc800078e0218 */
[----:B--2---:R-:W-:-:S05]  /*0420*/  IMAD R21, R20, R21, RZ ;  /* 0x0000001514157224 */ /* 0x004fca00078e02ff */
[----:B------:R0:W-:Y:S04]  /*0430*/  STG.E desc[UR4][R18.64], R21 ;  /* 0x0000001512007986 */ /* 0x0001e8000c101904 */
[----:B------:R1:W2:Y:S04]  /*0440*/  LDG.E R24, desc[UR4][R14.64] ;  /* 0x000000040e187981 */ /* 0x0002a8000c1e1900 */
[----:B------:R-:W2:Y:S01]  /*0450*/  LDG.E R25, desc[UR4][R16.64] ;  /* 0x0000000410197981 */ /* 0x000ea2000c1e1900 */
[----:B0-----:R-:W-:-:S04]  /*0460*/  IMAD.WIDE R20, R12, 0x4, R18 ;  /* 0x000000040c147825 */ /* 0x001fc800078e0212 */
[----:B-1----:R-:W-:-:S04]  /*0470*/  IMAD.WIDE R14, R12, 0x4, R14 ;  /* 0x000000040c0e7825 */ /* 0x002fc800078e020e */
[----:B--2---:R-:W-:Y:S02]  /*0480*/  IMAD R29, R24, R25, RZ ;  /* 0x00000019181d7224 */ /* 0x004fe400078e02ff */
[----:B------:R-:W-:-:S03]  /*0490*/  IMAD.WIDE R24, R12, 0x4, R16 ;  /* 0x000000040c187825 */ /* 0x000fc600078e0210 */
[----:B------:R0:W-:Y:S04]  /*04a0*/  STG.E desc[UR4][R20.64], R29 ;  /* 0x0000001d14007986 */ /* 0x0001e8000c101904 */
[----:B------:R-:W2:Y:S04]  /*04b0*/  LDG.E R22, desc[UR4][R14.64] ;  /* 0x000000040e167981 */ /* 0x000ea8000c1e1900 */
[----:B------:R-:W2:Y:S01]  /*04c0*/  LDG.E R25, desc[UR4][R24.64] ;  /* 0x0000000418197981 */ /* 0x000ea2000c1e1900 */
[C---:B------:R-:W-:Y:S01]  /*04d0*/  LEA R23, R12.reuse, R23, 0x2 ;  /* 0x000000170c177211 */ /* 0x040fe200078e10ff */
[----:B0-----:R-:W-:-:S04]  /*04e0*/  IMAD.WIDE R20, R12, 0x4, R20 ;  /* 0x000000040c147825 */ /* 0x001fc800078e0214 */
[----:B------:R-:W-:-:S04]  /*04f0*/  IMAD.WIDE R16, R23, 0x4, R6 ;  /* 0x0000000417107825 */ /* 0x000fc800078e0206 */
[----:B------:R-:W-:-:S04]  /*0500*/  IMAD.WIDE R26, R23, 0x4, R4 ;  /* 0x00000004171a7825 */ /* 0x000fc800078e0204 */
[----:B--2---:R-:W-:-:S05]  /*0510*/  IMAD R22, R22, R25, RZ ;  /* 0x0000001916167224 */ /* 0x004fca00078e02ff */
[----:B------:R0:W-:Y:S04]  /*0520*/  STG.E desc[UR4][R20.64], R22 ;  /* 0x0000001614007986 */ /* 0x0001e8000c101904 */
[----:B------:R-:W2:Y:S04]  /*0530*/  LDG.E R18, desc[UR4][R16.64] ;  /* 0x0000000410127981 */ /* 0x000ea8000c1e1900 */
[----:B------:R-:W2:Y:S01]  /*0540*/  LDG.E R19, desc[UR4][R26.64] ;  /* 0x000000041a137981 */ /* 0x000ea2000c1e1900 */
[----:B------:R-:W-:-:S04]  /*0550*/  IMAD.WIDE R28, R23, 0x4, R2 ;  /* 0x00000004171c7825 */ /* 0x000fc800078e0202 */
[----:B------:R-:W-:-:S04]  /*0560*/  IMAD.WIDE R24, R12, 0x4, R16 ;  /* 0x000000040c187825 */ /* 0x000fc800078e0210 */
[----:B--2---:R-:W-:Y:S02]  /*0570*/  IMAD R15, R18, R19, RZ ;  /* 0x00000013120f7224 */ /* 0x004fe400078e02ff */
[----:B------:R-:W-:-:S03]  /*0580*/  IMAD.WIDE R18, R12, 0x4, R26 ;  /* 0x000000040c127825 */ /* 0x000fc600078e021a */
[----:B------:R1:W-:Y:S04]  /*0590*/  STG.E desc[UR4][R28.64], R15 ;  /* 0x0000000f1c007986 */ /* 0x0003e8000c101904 */
[----:B------:R-:W2:Y:S04]  /*05a0*/  LDG.E R16, desc[UR4][R24.64] ;  /* 0x0000000418107981 */ /* 0x000ea8000c1e1900 */
[----:B------:R-:W2:Y:S01]  /*05b0*/  LDG.E R17, desc[UR4][R18.64] ;  /* 0x0000000412117981 */ /* 0x000ea2000c1e1900 */
[----:B0-----:R-:W-:-:S04]  /*05c0*/  IMAD.WIDE R20, R12, 0x4, R18 ;  /* 0x000000040c147825 */ /* 0x001fc800078e0212 */
[----:B-1----:R-:W-:-:S04]  /*05d0*/  IMAD.WIDE R14, R12, 0x4, R28 ;  /* 0x000000040c0e7825 */ /* 0x002fc800078e021c */
[----:B--2---:R-:W-:Y:S02]  /*05e0*/  IMAD R22, R16, R17, RZ ;  /* 0x0000001110167224 */ /* 0x004fe400078e02ff */
[----:B------:R-:W-:-:S03]  /*05f0*/  IMAD.WIDE R16, R12, 0x4, R24 ;  /* 0x000000040c107825 */ /* 0x000fc600078e0218 */
[----:B------:R-:W-:Y:S04]  /*0600*/  STG.E desc[UR4][R14.64], R22 ;  /* 0x000000160e007986 */ /* 0x000fe8000c101904 */
[----:B------:R0:W2:Y:S04]  /*0610*/  LDG.E R18, desc[UR4][R16.64] ;  /* 0x0000000410127981 */ /* 0x0000a8000c1e1900 */
[----:B------:R-:W2:Y:S01]  /*0620*/  LDG.E R19, desc[UR4][R20.64] ;  /* 0x0000000414137981 */ /* 0x000ea2000c1e1900 */
[----:B------:R-:W-:-:S04]  /*0630*/  IMAD.WIDE R26, R12, 0x4, R14 ;  /* 0x000000040c1a7825 */ /* 0x000fc800078e020e */
[----:B0-----:R-:W-:-:S04]  /*0640*/  IMAD.WIDE R16, R12, 0x4, R16 ;  /* 0x000000040c107825 */ /* 0x001fc800078e0210 */
        /* <DEDUP_REMOVED lines=40> */
[----:B------:R-:W1:Y:S04]  /*08d0*/  LDG.E R20, desc[UR4][R6.64] ;  /* 0x0000000406147981 */ /* 0x000e68000c1e1900 */
[----:B------:R-:W1:Y:S01]  /*08e0*/  LDG.E R21, desc[UR4][R4.64] ;  /* 0x0000000404157981 */ /* 0x000e62000c1e1900 */
[----:B------:R-:W-:-:S04]  /*08f0*/  IMAD.WIDE R2, R23, 0x4, R2 ;  /* 0x0000000417027825 */ /* 0x000fc800078e0202 */
[----:B------:R-:W-:-:S04]  /*0900*/  IMAD.WIDE R18, R12, 0x4, R6 ;  /* 0x000000040c127825 */ /* 0x000fc800078e0206 */
[----:B------:R-:W-:-:S04]  /*0910*/  IMAD.WIDE R14, R12, 0x4, R4 ;  /* 0x000000040c0e7825 */ /* 0x000fc800078e0204 */
[----:B-1----:R-:W-:-:S05]  /*0920*/  IMAD R25, R20, R21, RZ ;  /* 0x0000001514197224 */ /* 0x002fca00078e02ff */
[----:B------:R1:W-:Y:S04]  /*0930*/  STG.E desc[UR4][R2.64], R25 ;  /* 0x0000001902007986 */ /* 0x0003e8000c101904 */
[----:B------:R-:W2:Y:S04]  /*0940*/  LDG.E R24, desc[UR4][R18.64] ;  /* 0x0000000412187981 */ /* 0x000ea8000c1e1900 */
[----:B------:R-:W2:Y:S01]  /*0950*/  LDG.E R27, desc[UR4][R14.64] ;  /* 0x000000040e1b7981 */ /* 0x000ea2000c1e1900 */
[----:B------:R-:W-:-:S04]  /*0960*/  IMAD.WIDE R20, R12, 0x4, R2 ;  /* 0x000000040c147825 */ /* 0x000fc800078e0202 */
[----:B------:R-:W-:-:S04]  /*0970*/  IMAD.WIDE R6, R12, 0x4, R18 ;  /* 0x000000040c067825 */ /* 0x000fc800078e0212 */
[----:B------:R-:W-:-:S04]  /*0980*/  IMAD.WIDE R4, R12, 0x4, R14 ;  /* 0x000000040c047825 */ /* 0x000fc800078e020e */
[----:B--2---:R-:W-:-:S05]  /*0990*/  IMAD R27, R24, R27, RZ ;  /* 0x0000001b181b7224 */ /* 0x004fca00078e02ff */
[----:B------:R2:W-:Y:S04]  /*09a0*/  STG.E desc[UR4][R20.64], R27 ;  /* 0x0000001b14007986 */ /* 0x0005e8000c101904 */
[----:B0-----:R-:W3:Y:S04]  /*09b0*/  LDG.E R22, desc[UR4][R6.64] ;  /* 0x0000000406167981 */ /* 0x001ee8000c1e1900 */
[----:B------:R-:W3:Y:S01]  /*09c0*/  LDG.E R29, desc[UR4][R4.64] ;  /* 0x00000004041d7981 */ /* 0x000ee2000c1e1900 */
[----:B------:R-:W-:-:S04]  /*09d0*/  IMAD.WIDE R16, R12, 0x4, R20 ;  /* 0x000000040c107825 */ /* 0x000fc800078e0214 */
[----:B-1----:R-:W-:-:S04]  /*09e0*/  IMAD.WIDE R2, R12, 0x4, R6 ;  /* 0x000000040c027825 */ /* 0x002fc800078e0206 */
[----:B------:R-:W-:-:S04]  /*09f0*/  IMAD.WIDE R14, R12, 0x4, R4 ;  /* 0x000000040c0e7825 */ /* 0x000fc800078e0204 */
[----:B---3--:R-:W-:-:S05]  /*0a00*/  IMAD R29, R22, R29, RZ ;  /* 0x0000001d161d7224 */ /* 0x008fca00078e02ff */
[----:B------:R0:W-:Y:S04]  /*0a10*/  STG.E desc[UR4][R16.64], R29 ;  /* 0x0000001d10007986 */ /* 0x0001e8000c101904 */
[----:B------:R-:W2:Y:S04]  /*0a20*/  LDG.E R2, desc[UR4][R2.64] ;  /* 0x0000000402027981 */ /* 0x000ea8000c1e1900 */
[----:B------:R-:W2:Y:S01]  /*0a30*/  LDG.E R15, desc[UR4][R14.64] ;  /* 0x000000040e0f7981 */ /* 0x000ea2000c1e1900 */
[----:B------:R-:W-:-:S04]  /*0a40*/  IADD3 R0, PT, PT, R0, 0x10, RZ ;  /* 0x0000001000007810 */ /* 0x000fc80007ffe0ff */
[----:B------:R-:W-:Y:S01]  /*0a50*/  ISETP.GE.AND P1, PT, R0, -0xc, PT ;  /* 0xfffffff40000780c */ /* 0x000fe20003f26270 */
[C---:B------:R-:W-:Y:S01]  /*0a60*/  IMAD.WIDE R18, R12.reuse, 0x4, R16 ;  /* 0x000000040c127825 */ /* 0x040fe200078e0210 */
[----:B------:R-:W-:-:S03]  /*0a70*/  LEA R23, R12, R23, 0x2 ;  /* 0x000000170c177211 */ /* 0x000fc600078e10ff */
[----:B--2---:R-:W-:-:S05]  /*0a80*/  IMAD R21, R2, R15, RZ ;  /* 0x0000000f02157224 */ /* 0x004fca00078e02ff */
[----:B------:R0:W-:Y:S03]  /*0a90*/  STG.E desc[UR4][R18.64], R21 ;  /* 0x0000001512007986 */ /* 0x0001e6000c101904 */
[----:B------:R-:W-:Y:S05]  /*0aa0*/  @!P1 BRA `(.L_x_4) ;  /* 0xfffffff800189947 */ /* 0x000fea000383ffff */
.L_x_3:
[----:B------:R-:W-:-:S04]  /*0ab0*/  IADD3 R2, PT, PT, -R0, RZ, RZ ;  /* 0x000000ff00027210 */ /* 0x000fc80007ffe1ff */
[----:B------:R-:W-:-:S13]  /*0ac0*/  ISETP.GT.AND P1, PT, R2, 0x4, PT ;  /* 0x000000040200780c */ /* 0x000fda0003f24270 */
[----:B------:R-:W-:Y:S05]  /*0ad0*/  @!P1 BRA `(.L_x_5) ;  /* 0x0000000000fc9947 */ /* 0x000fea0003800000 */
[----:B------:R-:W2:Y:S08]  /*0ae0*/  LDC.64 R6, c[0x0][0x380] ;  /* 0x0000e000ff067b82 */ /* 0x000eb00000000a00 */
[----:B------:R-:W0:Y:S08]  /*0af0*/  LDC.64 R4, c[0x0][0x388] ;  /* 0x0000e200ff047b82 */ /* 0x000e300000000a00 */
[----:B------:R-:W3:Y:S01]  /*0b00*/  LDC.64 R2, c[0x0][0x390] ;  /* 0x0000e400ff027b82 */ /* 0x000ee20000000a00 */
[----:B--2---:R-:W-:-:S05]  /*0b10*/  IMAD.WIDE R24, R23, 0x4, R6 ;  /* 0x0000000417187825 */ /* 0x004fca00078e0206 */
[----:B-1----:R-:W2:Y:S01]  /*0b20*/  LDG.E R14, desc[UR4][R24.64] ;  /* 0x00000004180e7981 */ /* 0x002ea2000c1e1900 */
[----:B0-----:R-:W-:-:S05]  /*0b30*/  IMAD.WIDE R18, R23, 0x4, R4 ;  /* 0x0000000417127825 */ /* 0x001fca00078e0204 */
[----:B------:R-:W2:Y:S01]  /*0b40*/  LDG.E R15, desc[UR4][R18.64] ;  /* 0x00000004120f7981 */ /* 0x000ea2000c1e1900 */
[----:B------:R-:W-:-:S04]  /*0b50*/  IMAD.WIDE R20, R12, 0x4, R24 ;  /* 0x000000040c147825 */ /* 0x000fc800078e0218 */
[----:B---3--:R-:W-:-:S04]  /*0b60*/  IMAD.WIDE R26, R23, 0x4, R2 ;  /* 0x00000004171a7825 */ /* 0x008fc800078e0202 */
[----:B--2---:R-:W-:Y:S02]  /*0b70*/  IMAD R22, R14, R15, RZ ;  /* 0x0000000f0e167224 */ /* 0x004fe400078e02ff */
[----:B------:R-:W-:-:S03]  /*0b80*/  IMAD.WIDE R14, R12, 0x4, R18 ;  /* 0x000000040c0e7825 */ /* 0x000fc600078e0212 */
        /* <DEDUP_REMOVED lines=8> */
[----:B------:R-:W2:Y:S04]  /*0c10*/  LDG.E R14, desc[UR4][R18.64] ;  /* 0x00000004120e7981 */ /* 0x000ea8000c1e1900 */
        /* <DEDUP_REMOVED lines=21> */
[----:B------:R-:W3:Y:S04]  /*0d70*/  LDG.E R24, desc[UR4][R18.64] ;  /* 0x0000000412187981 */ /* 0x000ee8000c1e1900 */
[----:B0-----:R-:W3:Y:S01]  /*0d80*/  LDG.E R27, desc[UR4][R14.64] ;  /* 0x000000040e1b7981 */ /* 0x001ee2000c1e1900 */
[----:B------:R-:W-:-:S04]  /*0d90*/  IMAD.WIDE R20, R12, 0x4, R2 ;  /* 0x000000040c147825 */ /* 0x000fc800078e0202 */
[----:B------:R-:W-:-:S04]  /*0da0*/  IMAD.WIDE R6, R12, 0x4, R18 ;  /* 0x000000040c067825 */ /* 0x000fc800078e0212 */
[----:B------:R-:W-:-:S04]  /*0db0*/  IMAD.WIDE R4, R12, 0x4, R14 ;  /* 0x000000040c047825 */ /* 0x000fc800078e020e */
[----:B---3--:R-:W-:-:S05]  /*0dc0*/  IMAD R27, R24, R27, RZ ;  /* 0x0000001b181b7224 */ /* 0x008fca00078e02ff */
[----:B------:R0:W-:Y:S04]  /*0dd0*/  STG.E desc[UR4][R20.64], R27 ;  /* 0x0000001b14007986 */ /* 0x0001e8000c101904 */
[----:B-1----:R-:W3:Y:S04]  /*0de0*/  LDG.E R22, desc[UR4][R6.64] ;  /* 0x0000000406167981 */ /* 0x002ee8000c1e1900 */
[----:B------:R-:W3:Y:S01]  /*0df0*/  LDG.E R29, desc[UR4][R4.64] ;  /* 0x00000004041d7981 */ /* 0x000ee2000c1e1900 */
[----:B------:R-:W-:-:S04]  /*0e00*/  IMAD.WIDE R16, R12, 0x4, R20 ;  /* 0x000000040c107825 */ /* 0x000fc800078e0214 */
[----:B--2---:R-:W-:-:S04]  /*0e10*/  IMAD.WIDE R2, R12, 0x4, R6 ;  /* 0x000000040c027825 */ /* 0x004fc800078e0206 */
[----:B------:R-:W-:-:S04]  /*0e20*/  IMAD.WIDE R14, R12, 0x4, R4 ;  /* 0x000000040c0e7825 */ /* 0x000fc800078e0204 */
[----:B---3--:R-:W-:-:S05]  /*0e30*/  IMAD R29, R22, R29, RZ ;  /* 0x0000001d161d7224 */ /* 0x008fca00078e02ff */
[----:B------:R2:W-:Y:S04]  /*0e40*/  STG.E desc[UR4][R16.64], R29 ;  /* 0x0000001d10007986 */ /* 0x0005e8000c101904 */
[----:B------:R-:W0:Y:S04]  /*0e50*/  LDG.E R2, desc[UR4][R2.64] ;  /* 0x0000000402027981 */ /* 0x000e28000c1e1900 */
[----:B------:R-:W0:Y:S01]  /*0e60*/  LDG.E R15, desc[UR4][R14.64] ;  /* 0x000000040e0f7981 */ /* 0x000e22000c1e1900 */
[----:B------:R-:W-:Y:S01]  /*0e70*/  IMAD.WIDE R18, R12, 0x4, R16 ;  /* 0x000000040c127825 */ /* 0x000fe200078e0210 */
[----:B------:R-:W-:-:S02]  /*0e80*/  PLOP3.LUT P0, PT, PT, PT, PT, 0x8, 0x80 ;  /* 0x000000000080781c */ /* 0x000fc40003f0e170 */
[----:B------:R-:W-:Y:S02]  /*0e90*/  IADD3 R0, PT, PT, R0, 0x8, RZ ;  /* 0x0000000800007810 */ /* 0x000fe40007ffe0ff */
[----:B------:R-:W-:Y:S01]  /*0ea0*/  LEA R23, R12, R23, 0x2 ;  /* 0x000000170c177211 */ /* 0x000fe200078e10ff */
[----:B0-----:R-:W-:-:S05]  /*0eb0*/  IMAD R21, R2, R15, RZ ;  /* 0x0000000f02157224 */ /* 0x001fca00078e02ff */
[----:B------:R2:W-:Y:S03]  /*0ec0*/  STG.E desc[UR4][R18.64], R21 ;  /* 0x0000001512007986 */ /* 0x0005e6000c101904 */
.L_x_5:
[----:B------:R-:W-:-:S13]  /*0ed0*/  ISETP.NE.OR P0, PT, R0, RZ, P0 ;  /* 0x000000ff0000720c */ /* 0x000fda0000705670 */
[----:B------:R-:W-:Y:S05]  /*0ee0*/  @!P0 BRA `(.L_x_1) ;  /* 0x00000000008c8947 */ /* 0x000fea0003800000 */
.L_x_2:
[----:B---3--:R-:W3:Y:S08]  /*0ef0*/  LDC.64 R2, c[0x0][0x380] ;  /* 0x0000e000ff027b82 */ /* 0x008ef00000000a00 */
[----:B------:R-:W4:Y:S08]  /*0f00*/  LDC.64 R4, c[0x0][0x388] ;  /* 0x0000e200ff047b82 */ /* 0x000f300000000a00 */
[----:B------:R-:W5:Y:S01]  /*0f10*/  LDC.64 R6, c[0x0][0x390] ;  /* 0x0000e400ff067b82 */ /* 0x000f620000000a00 */
[----:B---3--:R-:W-:-:S05]  /*0f20*/  IMAD.WIDE R2, R23, 0x4, R2 ;  /* 0x0000000417027825 */ /* 0x008fca00078e0202 */
[----:B-1----:R-:W3:Y:S01]  /*0f30*/  LDG.E R14, desc[UR4][R2.64] ;  /* 0x00000004020e7981 */ /* 0x002ee2000c1e1900 */
[----:B----4-:R-:W-:-:S05]  /*0f40*/  IMAD.WIDE R4, R23, 0x4, R4 ;  /* 0x0000000417047825 */ /* 0x010fca00078e0204 */
[----:B------:R-:W3:Y:S01]  /*0f50*/  LDG.E R15, desc[UR4][R4.64] ;  /* 0x00000004040f7981 */ /* 0x000ee2000c1e1900 */
[----:B0-2---:R-:W-:-:S04]  /*0f60*/  IMAD.WIDE R16, R12, 0x4, R2 ;  /* 0x000000040c107825 */ /* 0x005fc800078e0202 */
[----:B-----5:R-:W-:-:S04]  /*0f70*/  IMAD.WIDE R6, R23, 0x4, R6 ;  /* 0x0000000417067825 */ /* 0x020fc800078e0206 */
[----:B---3--:R-:W-:Y:S02]  /*0f80*/  IMAD R25, R14, R15, RZ ;  /* 0x0000000f0e197224 */ /* 0x008fe400078e02ff */
[----:B------:R-:W-:-:S03]  /*0f90*/  IMAD.WIDE R14, R12, 0x4, R4 ;  /* 0x000000040c0e7825 */ /* 0x000fc600078e0204 */
        /* <DEDUP_REMOVED lines=12> */
[----:B------:R-:W-:-:S04]  /*1060*/  IMAD.WIDE R14, R12, 0x4, R4 ;  /* 0x000000040c0e7825 */ /* 0x000fc800078e0204 */
[----:B--2---:R-:W-:-:S05]  /*1070*/  IMAD R29, R22, R29, RZ ;  /* 0x0000001d161d7224 */ /* 0x004fca00078e02ff */
[----:B------:R3:W-:Y:S04]  /*1080*/  STG.E desc[UR4][R20.64], R29 ;  /* 0x0000001d14007986 */ /* 0x0007e8000c101904 */
[----:B------:R-:W1:Y:S04]  /*1090*/  LDG.E R6, desc[UR4][R6.64] ;  /* 0x0000000406067981 */ /* 0x000e68000c1e1900 */
[----:B------:R-:W1:Y:S01]  /*10a0*/  LDG.E R15, desc[UR4][R14.64] ;  /* 0x000000040e0f7981 */ /* 0x000e62000c1e1900 */
[----:B------:R-:W-:-:S04]  /*10b0*/  IADD3 R0, PT, PT, R0, 0x4, RZ ;  /* 0x0000000400007810 */ /* 0x000fc80007ffe0ff */
[----:B------:R-:W-:Y:S01]  /*10c0*/  ISETP.NE.AND P0, PT, R0, RZ, PT ;  /* 0x000000ff0000720c */ /* 0x000fe20003f05270 */
[C---:B------:R-:W-:Y:S01]  /*10d0*/  IMAD.WIDE R16, R12.reuse, 0x4, R20 ;  /* 0x000000040c107825 */ /* 0x040fe200078e0214 */
[----:B------:R-:W-:-:S03]  /*10e0*/  LEA R23, R12, R23, 0x2 ;  /* 0x000000170c177211 */ /* 0x000fc600078e10ff */
[----:B-1----:R-:W-:-:S05]  /*10f0*/  IMAD R19, R6, R15, RZ ;  /* 0x0000000f06137224 */ /* 0x002fca00078e02ff */
[----:B------:R3:W-:Y:S03]  /*1100*/  STG.E desc[UR4][R16.64], R19 ;  /* 0x0000001310007986 */ /* 0x0007e6000c101904 */
[----:B------:R-:W-:Y:S05]  /*1110*/  @P0 BRA `(.L_x_2) ;  /* 0xfffffffc00740947 */ /* 0x000fea000383ffff */
.L_x_1:
[----:B------:R-:W-:-:S13]  /*1120*/  ISETP.NE.AND P0, PT, R9, RZ, PT ;  /* 0x000000ff0900720c */ /* 0x000fda0003f05270 */
[----:B-1----:R-:W-:Y:S05]  /*1130*/  @!P0 EXIT ;  /* 0x000000000000894d */ /* 0x002fea0003800000 */
[----:B------:R-:W1:Y:S01]  /*1140*/  LDC.64 R6, c[0x0][0x390] ;  /* 0x0000e400ff067b82 */ /* 0x000e620000000a00 */
[----:B0-----:R-:W-:Y:S01]  /*1150*/  IMAD R11, R13, R8, R11 ;  /* 0x000000080d0b7224 */ /* 0x001fe200078e020b */
[----:B------:R-:W-:-:S03]  /*1160*/  IADD3 R0, PT, PT, -R9, RZ, RZ ;  /* 0x000000ff09007210 */ /* 0x000fc60007ffe1ff */
[----:B--2---:R-:W-:-:S03]  /*1170*/  IMAD R13, R11, UR6, R10 ;  /* 0x000000060b0d7c24 */ /* 0x004fc6000f8e020a */
[----:B------:R-:W0:Y:S08]  /*1180*/  LDC.64 R4, c[0x0][0x380] ;  /* 0x0000e000ff047b82 */ /* 0x000e300000000a00 */
[----:B------:R-:W2:Y:S02]  /*1190*/  LDC.64 R2, c[0x0][0x388] ;  /* 0x0000e200ff027b82 */ /* 0x000ea40000000a00 */
.L_x_6:
[----:B0-----:R-:W-:-:S04]  /*11a0*/  IMAD.WIDE R8, R13, 0x4, R4 ;  /* 0x000000040d087825 */ /* 0x001fc800078e0204 */
[C---:B--2---:R-:W-:Y:S02]  /*11b0*/  IMAD.WIDE R10, R13.reuse, 0x4, R2 ;  /* 0x000000040d0a7825 */ /* 0x044fe400078e0202 */
[----:B------:R-:W3:Y:S04]  /*11c0*/  LDG.E R8, desc[UR4][R8.64] ;  /* 0x0000000408087981 */ /* 0x000ee8000c1e1900 */
[----:B------:R-:W3:Y:S01]  /*11d0*/  LDG.E R11, desc[UR4][R10.64] ;  /* 0x000000040a0b7981 */ /* 0x000ee2000c1e1900 */
[----:B------:R-:W-:Y:S01]  /*11e0*/  IADD3 R0, PT, PT, R0, 0x1, RZ ;  /* 0x0000000100007810 */ /* 0x000fe20007ffe0ff */
[----:B-1--4-:R-:W-:Y:S01]  /*11f0*/  IMAD.WIDE R14, R13, 0x4, R6 ;  /* 0x000000040d0e7825 */ /* 0x012fe200078e0206 */
[----:B------:R-:W-:Y:S02]  /*1200*/  IADD3 R13, PT, PT, R12, R13, RZ ;  /* 0x0000000d0c0d7210 */ /* 0x000fe40007ffe0ff */
[----:B------:R-:W-:Y:S01]  /*1210*/  ISETP.NE.AND P0, PT, R0, RZ, PT ;  /* 0x000000ff0000720c */ /* 0x000fe20003f05270 */
[----:B---3--:R-:W-:-:S05]  /*1220*/  IMAD R17, R8, R11, RZ ;  /* 0x0000000b08117224 */ /* 0x008fca00078e02ff */
[----:B------:R4:W-:Y:S07]  /*1230*/  STG.E desc[UR4][R14.64], R17 ;  /* 0x000000110e007986 */ /* 0x0009ee000c101904 */
[----:B------:R-:W-:Y:S05]  /*1240*/  @P0 BRA `(.L_x_6) ;  /* 0xfffffffc00d40947 */ /* 0x000fea000383ffff */
[----:B------:R-:W-:Y:S05]  /*1250*/  EXIT ;  /* 0x000000000000794d */ /* 0x000fea0003800000 */
.L_x_7:
        /* <DEDUP_REMOVED lines=10> */
.L_x_16:


//--------------------- .text._Z20notCyclicArrProduct1PiS_S_i --------------------------
	.section	.text._Z20notCyclicArrProduct1PiS_S_i,"ax",@progbits
	.align	128
        .global         _Z20notCyclicArrProduct1PiS_S_i
        .type           _Z20notCyclicArrProduct1PiS_S_i,@function
        .size           _Z20notCyclicArrProduct1PiS_S_i,(.L_x_17 - _Z20notCyclicArrProduct1PiS_S_i)
        .other          _Z20notCyclicArrProduct1PiS_S_i,@"STO_CUDA_ENTRY STV_DEFAULT"
_Z20notCyclicArrProduct1PiS_S_i:
.text._Z20notCyclicArrProduct1PiS_S_i:
[----:B------:R-:W-:Y:S01]  /*0000*/  LDC R1, c[0x0][0x37c] ;  /* 0x0000df00ff017b82 */ /* 0x000fe20000000800 */
[----:B------:R-:W0:Y:S07]  /*0010*/  LDCU UR4, c[0x0][0x370] ;  /* 0x00006e00ff0477ac */ /* 0x000e2e0008000800 */
[----:B------:R-:W1:Y:S01]  /*0020*/  LDC R6, c[0x0][0x398] ;  /* 0x0000e600ff067b82 */ /* 0x000e620000000800 */
[----:B------:R-:W2:Y:S01]  /*0030*/  LDCU UR8, c[0x0][0x360] ;  /* 0x00006c00ff0877ac */ /* 0x000ea20008000800 */
[----:B0-----:R-:W0:Y:S01]  /*0040*/  I2F.U32.RP R0, UR4 ;  /* 0x0000000400007d06 */ /* 0x001e220008209000 */
[----:B------:R-:W-:-:S07]  /*0050*/  ISETP.NE.U32.AND P2, PT, RZ, UR4, PT ;  /* 0x00000004ff007c0c */ /* 0x000fce000bf45070 */
[----:B--2---:R-:W2:Y:S08]  /*0060*/  I2F.U32.RP R5, UR8 ;  /* 0x0000000800057d06 */ /* 0x004eb00008209000 */
[----:B0-----:R-:W0:Y:S08]  /*0070*/  MUFU.RCP R0, R0 ;  /* 0x0000000000007308 */ /* 0x001e300000001000 */
[----:B--2---:R-:W-:Y:S01]  /*0080*/  MUFU.RCP R5, R5 ;  /* 0x0000000500057308 */ /* 0x004fe20000001000 */
[----:B0-----:R-:W-:-:S07]  /*0090*/  VIADD R2, R0, 0xffffffe ;  /* 0x0ffffffe00027836 */ /* 0x001fce0000000000 */
[----:B------:R0:W2:Y:S02]  /*00a0*/  F2I.FTZ.U32.TRUNC.NTZ R3, R2 ;  /* 0x0000000200037305 */ /* 0x0000a4000021f000 */
[----:B0-----:R-:W-:Y:S02]  /*00b0*/  HFMA2 R2, -RZ, RZ, 0, 0 ;  /* 0x00000000ff027431 */ /* 0x001fe400000001ff */
[----:B--2---:R-:W-:-:S04]  /*00c0*/  IMAD.MOV R7, RZ, RZ, -R3 ;  /* 0x000000ffff077224 */ /* 0x004fc800078e0a03 */
[----:B------:R-:W-:-:S04]  /*00d0*/  IMAD R7, R7, UR4, RZ ;  /* 0x0000000407077c24 */ /* 0x000fc8000f8e02ff */
[----:B------:R-:W-:-:S04]  /*00e0*/  IMAD.HI.U32 R3, R3, R7, R2 ;  /* 0x0000000703037227 */ /* 0x000fc800078e0002 */
[----:B------:R-:W-:Y:S02]  /*00f0*/  VIADD R2, R5, 0xffffffe ;  /* 0x0ffffffe05027836 */ /* 0x000fe40000000000 */
[----:B-1----:R-:W-:-:S04]  /*0100*/  IMAD.HI.U32 R4, R3, R6, RZ ;  /* 0x0000000603047227 */ /* 0x002fc800078e00ff */
[----:B------:R-:W-:-:S04]  /*0110*/  IMAD.MOV R3, RZ, RZ, -R4 ;  /* 0x000000ffff037224 */ /* 0x000fc800078e0a04 */
[----:B------:R-:W-:Y:S02]  /*0120*/  IMAD R0, R3, UR4, R6 ;  /* 0x0000000403007c24 */ /* 0x000fe4000f8e0206 */
[----:B------:R0:W1:Y:S03]  /*0130*/  F2I.FTZ.U32.TRUNC.NTZ R3, R2 ;  /* 0x0000000200037305 */ /* 0x000066000021f000 */
[----:B------:R-:W-:Y:S01]  /*0140*/  ISETP.GE.U32.AND P0, PT, R0, UR4, PT ;  /* 0x0000000400007c0c */ /* 0x000fe2000bf06070 */
[----:B0-----:R-:W-:Y:S02]  /*0150*/  IMAD.MOV.U32 R2, RZ, RZ, RZ ;  /* 0x000000ffff027224 */ /* 0x001fe400078e00ff */
[----:B-1----:R-:W-:-:S10]  /*0160*/  IMAD.MOV R5, RZ, RZ, -R3 ;  /* 0x000000ffff057224 */ /* 0x002fd400078e0a03 */
[----:B------:R-:W-:Y:S01]  /*0170*/  @P0 IADD3 R0, PT, PT, R0, -UR4, RZ ;  /* 0x8000000400000c10 */ /* 0x000fe2000fffe0ff */
[----:B------:R-:W-:Y:S02]  /*0180*/  @P0 VIADD R4, R4, 0x1 ;  /* 0x0000000104040836 */ /* 0x000fe40000000000 */
[----:B------:R-:W-:Y:S01]  /*0190*/  IMAD R5, R5, UR8, RZ ;  /* 0x0000000805057c24 */ /* 0x000fe2000f8e02ff */
[----:B------:R-:W-:-:S03]  /*01a0*/  ISETP.GE.U32.AND P1, PT, R0, UR4, PT ;  /* 0x0000000400007c0c */ /* 0x000fc6000bf26070 */
[----:B------:R-:W-:-:S10]  /*01b0*/  IMAD.HI.U32 R3, R3, R5, R2 ;  /* 0x0000000503037227 */ /* 0x000fd400078e0002 */
[----:B------:R-:W-:Y:S02]  /*01c0*/  @P1 IADD3 R4, PT, PT, R4, 0x1, RZ ;  /* 0x0000000104041810 */ /* 0x000fe40007ffe0ff */
[----:B------:R-:W-:Y:S02]  /*01d0*/  @!P2 LOP3.LUT R4, RZ, UR4, RZ, 0x33, !PT ;  /* 0x00000004ff04ac12 */ /* 0x000fe4000f8e33ff */
[----:B------:R-:W-:-:S03]  /*01e0*/  ISETP.NE.U32.AND P2, PT, RZ, UR8, PT ;  /* 0x00000008ff007c0c */ /* 0x000fc6000bf45070 */
[----:B------:R-:W-:-:S04]  /*01f0*/  IMAD.HI.U32 R0, R3, R4, RZ ;  /* 0x0000000403007227 */ /* 0x000fc800078e00ff */
[----:B------:R-:W-:-:S04]  /*0200*/  IMAD.MOV R3, RZ, RZ, -R0 ;  /* 0x000000ffff037224 */ /* 0x000fc800078e0a00 */
[----:B------:R-:W-:-:S05]  /*0210*/  IMAD R4, R3, UR8, R4 ;  /* 0x0000000803047c24 */ /* 0x000fca000f8e0204 */
[----:B------:R-:W-:-:S13]  /*0220*/  ISETP.GE.U32.AND P0, PT, R4, UR8, PT ;  /* 0x0000000804007c0c */ /* 0x000fda000bf06070 */
[----:B------:R-:W-:Y:S01]  /*0230*/  @P0 IADD3 R4, PT, PT, R4, -UR8, RZ ;  /* 0x8000000804040c10 */ /* 0x000fe2000fffe0ff */
[----:B------:R-:W-:-:S03]  /*0240*/  @P0 VIADD R0, R0, 0x1 ;  /* 0x0000000100000836 */ /* 0x000fc60000000000 */
[----:B------:R-:W-:-:S13]  /*0250*/  ISETP.GE.U32.AND P1, PT, R4, UR8, PT ;  /* 0x0000000804007c0c */ /* 0x000fda000bf26070 */
[----:B------:R-:W-:Y:S01]  /*0260*/  @P1 VIADD R0, R0, 0x1 ;  /* 0x0000000100001836 */ /* 0x000fe20000000000 */
[----:B------:R-:W-:-:S04]  /*0270*/  @!P2 LOP3.LUT R0, RZ, UR8, RZ, 0x33, !PT ;  /* 0x00000008ff00ac12 */ /* 0x000fc8000f8e33ff */
[----:B------:R-:W-:-:S13]  /*0280*/  ISETP.GE.AND P0, PT, R0, 0x1, PT ;  /* 0x000000010000780c */ /* 0x000fda0003f06270 */
[----:B------:R-:W-:Y:S05]  /*0290*/  @!P0 EXIT ;  /* 0x000000000000894d */ /* 0x000fea0003800000 */
[----:B------:R-:W0:Y:S01]  /*02a0*/  S2R R3, SR_TID.X ;  /* 0x0000000000037919 */ /* 0x000e220000002100 */
[C---:B------:R-:W-:Y:S01]  /*02b0*/  ISETP.GE.U32.AND P0, PT, R0.reuse, 0x4, PT ;  /* 0x000000040000780c */ /* 0x040fe20003f06070 */
[----:B------:R-:W1:Y:S01]  /*02c0*/  S2UR UR9, SR_CTAID.X ;  /* 0x00000000000979c3 */ /* 0x000e620000002500 */
[----:B------:R-:W2:Y:S01]  /*02d0*/  LDCU.64 UR6, c[0x0][0x358] ;  /* 0x00006b00ff0677ac */ /* 0x000ea20008000a00 */
[----:B------:R-:W-:Y:S02]  /*02e0*/  LOP3.LUT R2, R0, 0x3, RZ, 0xc0, !PT ;  /* 0x0000000300027812 */ /* 0x000fe400078ec0ff */
[----:B------:R-:W-:-:S08]  /*02f0*/  MOV R5, RZ ;  /* 0x000000ff00057202 */ /* 0x000fd00000000f00 */
[----:B------:R-:W-:Y:S05]  /*0300*/  @!P0 BRA `(.L_x_8) ;  /* 0x0000001000b08947 */ /* 0x000fea0003800000 */
[----:B------:R-:W-:Y:S01]  /*0310*/  LOP3.LUT R5, R0, 0x7ffffffc, RZ, 0xc0, !PT ;  /* 0x7ffffffc00057812 */ /* 0x000fe200078ec0ff */
[----:B------:R-:W3:Y:S01]  /*0320*/  LDC.64 R6, c[0x0][0x390] ;  /* 0x0000e400ff067b82 */ /* 0x000ee20000000a00 */
[----:B-1----:R-:W-:Y:S02]  /*0330*/  UIMAD UR4, UR8, UR9, URZ ;  /* 0x00000009080472a4 */ /* 0x002fe4000f8e02ff */
[----:B------:R-:W-:Y:S01]  /*0340*/  USHF.L.U32 UR5, UR8, 0x2, URZ ;  /* 0x0000000208057899 */ /* 0x000fe200080006ff */
[----:B------:R-:W-:-:S03]  /*0350*/  IMAD.MOV R4, RZ, RZ, -R5 ;  /* 0x000000ffff047224 */ /* 0x000fc600078e0a05 */
[----:B0-----:R-:W-:Y:S01]  /*0360*/  IMAD R29, R0, UR4, R3 ;  /* 0x00000004001d7c24 */ /* 0x001fe2000f8e0203 */
[----:B------:R-:W0:Y:S01]  /*0370*/  LDC.64 R8, c[0x0][0x380] ;  /* 0x0000e000ff087b82 */ /* 0x000e220000000a00 */
[----:B------:R-:W-:-:S07]  /*0380*/  ISETP.GE.AND P0, PT, R4, RZ, PT ;  /* 0x000000ff0400720c */ /* 0x000fce0003f06270 */
[----:B------:R-:W1:Y:S06]  /*0390*/  LDC.64 R10, c[0x0][0x388] ;  /* 0x0000e200ff0a7b82 */ /* 0x000e6c0000000a00 */
[----:B------:R-:W-:Y:S05]  /*03a0*/  @P0 BRA `(.L_x_9) ;  /* 0x0000000c00e40947 */ /* 0x000fea0003800000 */
[----:B------:R-:W-:Y:S01]  /*03b0*/  IMAD.MOV R12, RZ, RZ, -R4 ;  /* 0x000000ffff0c7224 */ /* 0x000fe200078e0a04 */
[----:B------:R-:W-:-:S04]  /*03c0*/  PLOP3.LUT P0, PT, PT, PT, PT, 0x80, 0x8 ;  /* 0x000000000008781c */ /* 0x000fc80003f0f070 */
[----:B------:R-:W-:-:S13]  /*03d0*/  ISETP.GT.AND P1, PT, R12, 0xc, PT ;  /* 0x0000000c0c00780c */ /* 0x000fda0003f24270 */
[----:B------:R-:W-:Y:S05]  /*03e0*/  @!P1 BRA `(.L_x_10) ;  /* 0x00000008007c9947 */ /* 0x000fea0003800000 */
[----:B------:R-:W4:Y:S01]  /*03f0*/  LDC.64 R14, c[0x0][0x390] ;  /* 0x0000e400ff0e7b82 */ /* 0x000f220000000a00 */
[----:B------:R-:W-:-:S07]  /*0400*/  PLOP3.LUT P0, PT, PT, PT, PT, 0x8, 0x80 ;  /* 0x000000000080781c */ /* 0x000fce0003f0e170 */
[----:B------:R-:W0:Y:S08]  /*0410*/  LDC.64 R16, c[0x0][0x380] ;  /* 0x0000e000ff107b82 */ /* 0x000e300000000a00 */
[----:B------:R-:W0:Y:S02]  /*0420*/  LDC.64 R12, c[0x0][0x388] ;  /* 0x0000e200ff0c7b82 */ /* 0x000e240000000a00 */
.L_x_11:
[----:B0-----:R-:W-:-:S04]  /*0430*/  IMAD.WIDE R24, R29, 0x4, R16 ;  /* 0x000000041d187825 */ /* 0x001fc800078e0210 */
[C---:B------:R-:W-:Y:S01]  /*0440*/  IMAD.WIDE R22, R29.reuse, 0x4, R12 ;  /* 0x000000041d167825 */ /* 0x040fe200078e020c */
[----:B--2---:R-:W2:Y:S04]  /*0450*/  LDG.E R18, desc[UR6][R24.64] ;  /* 0x0000000618127981 */ /* 0x004ea8000c1e1900 */
[----:B------:R-:W2:Y:S01]  /*0460*/  LDG.E R19, desc[UR6][R22.64] ;  /* 0x0000000616137981 */ /* 0x000ea2000c1e1900 */
[----:B------:R-:W-:Y:S01]  /*0470*/  IADD3 R26, P1, PT, R24, UR5, RZ ;  /* 0x00000005181a7c10 */ /* 0x000fe2000ff3e0ff */
[----:B----4-:R-:W-:-:S03]  /*0480*/  IMAD.WIDE R20, R29, 0x4, R14 ;  /* 0x000000041d147825 */ /* 0x010fc600078e020e */
[----:B------:R-:W-:Y:S01]  /*0490*/  IADD3.X R27, PT, PT, RZ, R25, RZ, P1, !PT ;  /* 0x00000019ff1b7210 */ /* 0x000fe20000ffe4ff */
[----:B--2---:R-:W-:Y:S01]  /*04a0*/  IMAD R28, R18, R19, RZ ;  /* 0x00000013121c7224 */ /* 0x004fe200078e02ff */
[----:B------:R-:W-:-:S04]  /*04b0*/  IADD3 R18, P1, PT, R22, UR5, RZ ;  /* 0x0000000516127c10 */ /* 0x000fc8000ff3e0ff */
[----:B------:R0:W-:Y:S01]  /*04c0*/  STG.E desc[UR6][R20.64], R28 ;  /* 0x0000001c14007986 */ /* 0x0001e2000c101906 */
[----:B------:R-:W-:-:S03]  /*04d0*/  IMAD.X R19, RZ, RZ, R23, P1 ;  /* 0x000000ffff137224 */ /* 0x000fc600008e0617 */
[----:B------:R-:W2:Y:S04]  /*04e0*/  LDG.E R22, desc[UR6][R26.64] ;  /* 0x000000061a167981 */ /* 0x000ea8000c1e1900 */
[----:B------:R-:W2:Y:S01]  /*04f0*/  LDG.E R23, desc[UR6][R18.64] ;  /* 0x0000000612177981 */ /* 0x000ea2000c1e1900 */
[----:B0-----:R-:W-:-:S05]  /*0500*/  IADD3 R20, P1, PT, R20, UR5, RZ ;  /* 0x0000000514147c10 */ /* 0x001fca000ff3e0ff */
[----:B------:R-:W-:Y:S01]  /*0510*/  IMAD.X R21, RZ, RZ, R21, P1 ;  /* 0x000000ffff157224 */ /* 0x000fe200008e0615 */
[----:B------:R-:W-:-:S04]  /*0520*/  IADD3 R24, P1, PT, R26, UR5, RZ ;  /* 0x000000051a187c10 */ /* 0x000fc8000ff3e0ff */
[----:B------:R-:W-:Y:S01]  /*0530*/  IADD3.X R25, PT, PT, RZ, R27, RZ, P1, !PT ;  /* 0x0000001bff197210 */ /* 0x000fe20000ffe4ff */
[----:B--2---:R-:W-:Y:S01]  /*0540*/  IMAD R28, R22, R23, RZ ;  /* 0x00000017161c7224 */ /* 0x004fe200078e02ff */
[----:B------:R-:W-:-:S04]  /*0550*/  IADD3 R22, P2, PT, R18, UR5, RZ ;  /* 0x0000000512167c10 */ /* 0x000fc8000ff5e0ff */
[----:B------:R0:W-:Y:S01]  /*0560*/  STG.E desc[UR6][R20.64], R28 ;  /* 0x0000001c14007986 */ /* 0x0001e2000c101906 */
[----:B------:R-:W-:-:S03]  /*0570*/  IMAD.X R23, RZ, RZ, R19, P2 ;  /* 0x000000ffff177224 */ /* 0x000fc600010e0613 */
[----:B------:R-:W2:Y:S04]  /*0580*/  LDG.E R19, desc[UR6][R24.64] ;  /* 0x0000000618137981 */ /* 0x000ea8000c1e1900 */
[----:B------:R-:W2:Y:S01]  /*0590*/  LDG.E R26, desc[UR6][R22.64] ;  /* 0x00000006161a7981 */ /* 0x000ea2000c1e1900 */
[----:B------:R-:W-:Y:S02]  /*05a0*/  IADD3 R18, P1, PT, R20, UR5, RZ ;  /* 0x0000000514127c10 */ /* 0x000fe4000ff3e0ff */
[----:B0-----:R-:W-:Y:S01]  /*05b0*/  IADD3 R20, P2, PT, R22, UR5, RZ ;  /* 0x0000000516147c10 */ /* 0x001fe2000ff5e0ff */
[----:B--2---:R-:W-:Y:S02]  /*05c0*/  IMAD R28, R19, R26, RZ ;  /* 0x0000001a131c7224 */ /* 0x004fe400078e02ff */
[----:B------:R-:W-:Y:S01]  /*05d0*/  IMAD.X R19, RZ, RZ, R21, P1 ;  /* 0x000000ffff137224 */ /* 0x000fe200008e0615 */
[----:B------:R-:W-:Y:S01]  /*05e0*/  IADD3 R26, P1, PT, R24, UR5, RZ ;  /* 0x00000005181a7c10 */ /* 0x000fe2000ff3e0ff */
[----:B------:R-:W-:-:S03]  /*05f0*/  IMAD.X R21, RZ, RZ, R23, P2 ;  /* 0x000000ffff157224 */ /* 0x000fc600010e0617 */
[----:B------:R-:W-:Y:S01]  /*0600*/  IADD3.X R27, PT, PT, RZ, R25, RZ, P1, !PT ;  /* 0x00000019ff1b7210 */ /* 0x000fe20000ffe4ff */
[----:B------:R0:W-:Y:S04]  /*0610*/  STG.E desc[UR6][R18.64], R28 ;  /* 0x0000001c12007986 */ /* 0x0001e8000c101906 */
[----:B------:R-:W2:Y:S04]  /*0620*/  LDG.E R26, desc[UR6][R26.64] ;  /* 0x000000061a1a7981 */ /* 0x000ea8000c1e1900 */
[----:B------:R-:W2:Y:S01]  /*0630*/  LDG.E R21, desc[UR6][R20.64] ;  /* 0x0000000614157981 */ /* 0x000ea2000c1e1900 */
[----:B------:R-:W-:Y:S01]  /*0640*/  IADD3 R24, P1, PT, R18, UR5, RZ ;  /* 0x0000000512187c10 */ /* 0x000fe2000ff3e0ff */
[----:B------:R-:W-:-:S03]  /*0650*/  VIADD R29, R29, UR5 ;  /* 0x000000051d1d7c36 */ /* 0x000fc60008000000 */
[----:B------:R-:W-:Y:S01]  /*0660*/  IADD3.X R25, PT, PT, RZ, R19, RZ, P1, !PT ;  /* 0x00000013ff197210 */ /* 0x000fe20000ffe4ff */
[----:B0-----:R-:W-:-:S04]  /*0670*/  IMAD.WIDE R18, R29, 0x4, R16 ;  /* 0x000000041d127825 */ /* 0x001fc800078e0210 */
[----:B------:R-:W-:-:S04]  /*0680*/  IMAD.WIDE R22, R29, 0x4, R12 ;  /* 0x000000041d167825 */ /* 0x000fc800078e020c */
[----:B--2---:R-:W-:-:S05]  /*0690*/  IMAD R28, R26, R21, RZ ;  /* 0x000000151a1c7224 */ /* 0x004fca00078e02ff */
[----:B------:R0:W-:Y:S04]  /*06a0*/  STG.E desc[UR6][R24.64], R28 ;  /* 0x0000001c18007986 */ /* 0x0001e8000c101906 */
[----:B------:R2:W0:Y:S04]  /*06b0*/  LDG.E R20, desc[UR6][R18.64] ;  /* 0x0000000612147981 */ /* 0x000428000c1e1900 */
[----:B------:R-:W0:Y:S01]  /*06c0*/  LDG.E R21, desc[UR6][R22.64] ;  /* 0x0000000616157981 */ /* 0x000e22000c1e1900 */
[----:B------:R-:W-:-:S05]  /*06d0*/  IADD3 R26, P1, PT, R18, UR5, RZ ;  /* 0x00000005121a7c10 */ /* 0x000fca000ff3e0ff */
[----:B------:R-:W-:Y:S01]  /*06e0*/  IMAD.X R27, RZ, RZ, R19, P1 ;  /* 0x000000ffff1b7224 */ /* 0x000fe200008e0613 */
[----:B--2---:R-:W-:-:S05]  /*06f0*/  IADD3 R18, P1, PT, R22, UR5, RZ ;  /* 0x0000000516127c10 */ /* 0x004fca000ff3e0ff */
[----:B------:R-:W-:Y:S02]  /*0700*/  IMAD.X R19, RZ, RZ, R23, P1 ;  /* 0x000000ffff137224 */ /* 0x000fe400008e0617 */
[----:B0-----:R-:W-:Y:S02]  /*0710*/  IMAD R28, R20, R21, RZ ;  /* 0x00000015141c7224 */ /* 0x001fe400078e02ff */
[----:B------:R-:W-:-:S05]  /*0720*/  IMAD.WIDE R20, R29, 0x4, R14 ;  /* 0x000000041d147825 */ /* 0x000fca00078e020e */
[----:B------:R0:W-:Y:S04]  /*0730*/  STG.E desc[UR6][R20.64], R28 ;  /* 0x0000001c14007986 */ /* 0x0001e8000c101906 */
[----:B------:R-:W2:Y:S04]  /*0740*/  LDG.E R22, desc[UR6][R26.64] ;  /* 0x000000061a167981 */ /* 0x000ea8000c1e1900 */
[----:B------:R-:W2:Y:S01]  /*0750*/  LDG.E R25, desc[UR6][R18.64] ;  /* 0x0000000612197981 */ /* 0x000ea2000c1e1900 */
[----:B0-----:R-:W-:-:S04]  /*0760*/  IADD3 R20, P1, PT, R20, UR5, RZ ;  /* 0x0000000514147c10 */ /* 0x001fc8000ff3e0ff */
[----:B------:R-:W-:Y:S02]  /*0770*/  IADD3.X R21, PT, PT, RZ, R21, RZ, P1, !PT ;  /* 0x00000015ff157210 */ /* 0x000fe40000ffe4ff */
[----:B------:R-:W-:Y:S01]  /*0780*/  IADD3 R24, P1, PT, R26, UR5, RZ ;  /* 0x000000051a187c10 */ /* 0x000fe2000ff3e0ff */
[----:B--2---:R-:W-:Y:S01]  /*0790*/  IMAD R28, R22, R25, RZ ;  /* 0x00000019161c7224 */ /* 0x004fe200078e02ff */
[----:B------:R-:W-:-:S03]  /*07a0*/  IADD3 R22, P2, PT, R18, UR5, RZ ;  /* 0x0000000512167c10 */ /* 0x000fc6000ff5e0ff */
[----:B------:R-:W-:Y:S01]  /*07b0*/  IMAD.X R25, RZ, RZ, R27, P1 ;  /* 0x000000ffff197224 */ /* 0x000fe200008e061b */
[----:B------:R0:W-:Y:S01]  /*07c0*/  STG.E desc[UR6][R20.64], R28 ;  /* 0x0000001c14007986 */ /* 0x0001e2000c101906 */
[----:B------:R-:W-:-:S03]  /*07d0*/  IMAD.X R23, RZ, RZ, R19, P2 ;  /* 0x000000ffff177224 */ /* 0x000fc600010e0613 */
[----:B------:R-:W0:Y:S04]  /*07e0*/  LDG.E R19, desc[UR6][R24.64] ;  /* 0x0000000618137981 */ /* 0x000e28000c1e1900 */
[----:B------:R-:W0:Y:S01]  /*07f0*/  LDG.E R26, desc[UR6][R22.64] ;  /* 0x00000006161a7981 */ /* 0x000e22000c1e1900 */
[----:B------:R-:W-:Y:S01]  /*0800*/  IADD3 R18, P1, PT, R20, UR5, RZ ;  /* 0x0000000514127c10 */ /* 0x000fe2000ff3e0ff */
[----:B0-----:R-:W-:-:S03]  /*0810*/  IMAD R28, R19, R26, RZ ;  /* 0x0000001a131c7224 */ /* 0x001fc600078e02ff */
[----:B------:R-:W-:Y:S02]  /*0820*/  IADD3.X R19, PT, PT, RZ, R21, RZ, P1, !PT ;  /* 0x00000015ff137210 */ /* 0x000fe40000ffe4ff */
[----:B------:R-:W-:Y:S02]  /*0830*/  IADD3 R20, P1, PT, R24, UR5, RZ ;  /* 0x0000000518147c10 */ /* 0x000fe4000ff3e0ff */
[----:B------:R-:W-:Y:S01]  /*0840*/  IADD3 R26, P2, PT, R22, UR5, RZ ;  /* 0x00000005161a7c10 */ /* 0x000fe2000ff5e0ff */
[----:B------:R0:W-:Y:S02]  /*0850*/  STG.E desc[UR6][R18.64], R28 ;  /* 0x0000001c12007986 */ /* 0x0001e4000c101906 */
[----:B------:R-:W-:Y:S02]  /*0860*/  IMAD.X R21, RZ, RZ, R25, P1 ;  /* 0x000000ffff157224 */ /* 0x000fe400008e0619 */
[----:B------:R-:W-:-:S03]  /*0870*/  IMAD.X R27, RZ, RZ, R23, P2 ;  /* 0x000000ffff1b7224 */ /* 0x000fc600010e0617 */
[----:B------:R-:W2:Y:S04]  /*0880*/  LDG.E R20, desc[UR6][R20.64] ;  /* 0x0000000614147981 */ /* 0x000ea8000c1e1900 */
[----:B------:R4:W2:Y:S01]  /*0890*/  LDG.E R25, desc[UR6][R26.64] ;  /* 0x000000061a197981 */ /* 0x0008a2000c1e1900 */
[----:B------:R-:W-:-:S05]  /*08a0*/  IADD3 R29, PT, PT, R29, UR5, RZ ;  /* 0x000000051d1d7c10 */ /* 0x000fca000fffe0ff */
[----:B------:R-:W-:Y:S01]  /*08b0*/  IMAD.WIDE R22, R29, 0x4, R12 ;  /* 0x000000041d167825 */ /* 0x000fe200078e020c */
[----:B----4-:R-:W-:-:S05]  /*08c0*/  IADD3 R26, P1, PT, R18, UR5, RZ ;  /* 0x00000005121a7c10 */ /* 0x010fca000ff3e0ff */
[----:B------:R-:W-:Y:S02]  /*08d0*/  IMAD.X R27, RZ, RZ, R19, P1 ;  /* 0x000000ffff1b7224 */ /* 0x000fe400008e0613 */
[----:B0-----:R-:W-:-:S04]  /*08e0*/  IMAD.WIDE R18, R29, 0x4, R16 ;  /* 0x000000041d127825 */ /* 0x001fc800078e0210 */
[----:B--2---:R-:W-:-:S05]  /*08f0*/  IMAD R28, R20, R25, RZ ;  /* 0x00000019141c7224 */ /* 0x004fca00078e02ff */
[----:B------:R0:W-:Y:S04]  /*0900*/  STG.E desc[UR6][R26.64], R28 ;  /* 0x0000001c1a007986 */ /* 0x0001e8000c101906 */
[----:B------:R2:W0:Y:S04]  /*0910*/  LDG.E R20, desc[UR6][R18.64] ;  /* 0x0000000612147981 */ /* 0x000428000c1e1900 */
[----:B------:R-:W0:Y:S01]  /*0920*/  LDG.E R21, desc[UR6][R22.64] ;  /* 0x0000000616157981 */ /* 0x000e22000c1e1900 */
[----:B------:R-:W-:-:S05]  /*0930*/  IADD3 R24, P1, PT, R18, UR5, RZ ;  /* 0x0000000512187c10 */ /* 0x000fca000ff3e0ff */
[----:B------:R-:W-:Y:S01]  /*0940*/  IMAD.X R25, RZ, RZ, R19, P1 ;  /* 0x000000ffff197224 */ /* 0x000fe200008e0613 */
[----:B--2---:R-:W-:-:S04]  /*0950*/  IADD3 R18, P1, PT, R22, UR5, RZ ;  /* 0x0000000516127c10 */ /* 0x004fc8000ff3e0ff */
[----:B------:R-:W-:Y:S01]  /*0960*/  IADD3.X R19, PT, PT, RZ, R23, RZ, P1, !PT ;  /* 0x00000017ff137210 */ /* 0x000fe20000ffe4ff */
[----:B0-----:R-:W-:Y:S02]  /*0970*/  IMAD R28, R20, R21, RZ ;  /* 0x00000015141c7224 */ /* 0x001fe400078e02ff */
[----:B------:R-:W-:-:S05]  /*0980*/  IMAD.WIDE R20, R29, 0x4, R14 ;  /* 0x000000041d147825 */ /* 0x000fca00078e020e */
[----:B------:R0:W-:Y:S04]  /*0990*/  STG.E desc[UR6][R20.64], R28 ;  /* 0x0000001c14007986 */ /* 0x0001e8000c101906 */
[----:B------:R-:W2:Y:S04]  /*09a0*/  LDG.E R22, desc[UR6][R24.64] ;  /* 0x0000000618167981 */ /* 0x000ea8000c1e1900 */
[----:B------:R-:W2:Y:S01]  /*09b0*/  LDG.E R27, desc[UR6][R18.64] ;  /* 0x00000006121b7981 */ /* 0x000ea2000c1e1900 */
[----:B0-----:R-:W-:-:S05]  /*09c0*/  IADD3 R20, P1, PT, R20, UR5, RZ ;  /* 0x0000000514147c10 */ /* 0x001fca000ff3e0ff */
[----:B------:R-:W-:Y:S01]  /*09d0*/  IMAD.X R21, RZ, RZ, R21, P1 ;  /* 0x000000ffff157224 */ /* 0x000fe200008e0615 */
[----:B------:R-:W-:Y:S01]  /*09e0*/  IADD3 R26, P1, PT, R24, UR5, RZ ;  /* 0x00000005181a7c10 */ /* 0x000fe2000ff3e0ff */
[----:B--2---:R-:W-:Y:S01]  /*09f0*/  IMAD R28, R22, R27, RZ ;  /* 0x0000001b161c7224 */ /* 0x004fe200078e02ff */
[----:B------:R-:W-:-:S03]  /*0a00*/  IADD3 R22, P2, PT, R18, UR5, RZ ;  /* 0x0000000512167c10 */ /* 0x000fc6000ff5e0ff */
[----:B------:R-:W-:Y:S01]  /*0a10*/  IMAD.X R27, RZ, RZ, R25, P1 ;  /* 0x000000ffff1b7224 */ /* 0x000fe200008e0619 */
[----:B------:R-:W-:Y:S01]  /*0a20*/  IADD3.X R23, PT, PT, RZ, R19, RZ, P2, !PT ;  /* 0x00000013ff177210 */ /* 0x000fe200017fe4ff */
[----:B------:R0:W-:Y:S04]  /*0a30*/  STG.E desc[UR6][R20.64], R28 ;  /* 0x0000001c14007986 */ /* 0x0001e8000c101906 */
[----:B------:R-:W0:Y:S04]  /*0a40*/  LDG.E R19, desc[UR6][R26.64] ;  /* 0x000000061a137981 */ /* 0x000e28000c1e1900 */
[----:B------:R-:W0:Y:S01]  /*0a50*/  LDG.E R24, desc[UR6][R22.64] ;  /* 0x0000000616187981 */ /* 0x000e22000c1e1900 */
[----:B------:R-:W-:Y:S01]  /*0a60*/  IADD3 R18, P1, PT, R20, UR5, RZ ;  /* 0x0000000514127c10 */ /* 0x000fe2000ff3e0ff */
[----:B0-----:R-:W-:Y:S01]  /*0a70*/  IMAD R28, R19, R24, RZ ;  /* 0x00000018131c7224 */ /* 0x001fe200078e02ff */
[----:B------:R-:W-:-:S03]  /*0a80*/  IADD3 R24, P2, PT, R22, UR5, RZ ;  /* 0x0000000516187c10 */ /* 0x000fc6000ff5e0ff */
[----:B------:R-:W-:Y:S01]  /*0a90*/  IMAD.X R19, RZ, RZ, R21, P1 ;  /* 0x000000ffff137224 */ /* 0x000fe200008e0615 */
[----:B------:R-:W-:Y:S02]  /*0aa0*/  IADD3 R20, P1, PT, R26, UR5, RZ ;  /* 0x000000051a147c10 */ /* 0x000fe4000ff3e0ff */
[----:B------:R-:W-:Y:S02]  /*0ab0*/  IADD3.X R25, PT, PT, RZ, R23, RZ, P2, !PT ;  /* 0x00000017ff197210 */ /* 0x000fe400017fe4ff */
[----:B------:R0:W-:Y:S01]  /*0ac0*/  STG.E desc[UR6][R18.64], R28 ;  /* 0x0000001c12007986 */ /* 0x0001e2000c101906 */
[----:B------:R-:W-:-:S03]  /*0ad0*/  IMAD.X R21, RZ, RZ, R27, P1 ;  /* 0x000000ffff157224 */ /* 0x000fc600008e061b */
[----:B------:R2:W4:Y:S04]  /*0ae0*/  LDG.E R27, desc[UR6][R24.64] ;  /* 0x00000006181b7981 */ /* 0x000528000c1e1900 */
[----:B------:R-:W4:Y:S01]  /*0af0*/  LDG.E R20, desc[UR6][R20.64] ;  /* 0x0000000614147981 */ /* 0x000f22000c1e1900 */
[----:B------:R-:W-:Y:S01]  /*0b00*/  VIADD R29, R29, UR5 ;  /* 0x000000051d1d7c36 */ /* 0x000fe20008000000 */
[----:B--2---:R-:W-:-:S03]  /*0b10*/  IADD3 R24, P1, PT, R18, UR5, RZ ;  /* 0x0000000512187c10 */ /* 0x004fc6000ff3e0ff */
[----:B------:R-:W-:-:S04]  /*0b20*/  IMAD.WIDE R22, R29, 0x4, R12 ;  /* 0x000000041d167825 */ /* 0x000fc800078e020c */
[----:B------:R-:W-:Y:S02]  /*0b30*/  IMAD.X R25, RZ, RZ, R19, P1 ;  /* 0x000000ffff197224 */ /* 0x000fe400008e0613 */
[----:B0-----:R-:W-:-:S04]  /*0b40*/  IMAD.WIDE R18, R29, 0x4, R16 ;  /* 0x000000041d127825 */ /* 0x001fc800078e0210 */
[----:B----4-:R-:W-:-:S05]  /*0b50*/  IMAD R28, R20, R27, RZ ;  /* 0x0000001b141c7224 */ /* 0x010fca00078e02ff */
[----:B------:R0:W-:Y:S04]  /*0b60*/  STG.E desc[UR6][R24.64], R28 ;  /* 0x0000001c18007986 */ /* 0x0001e8000c101906 */
[----:B------:R2:W0:Y:S04]  /*0b70*/  LDG.E R20, desc[UR6][R18.64] ;  /* 0x0000000612147981 */ /* 0x000428000c1e1900 */
[----:B------:R-:W0:Y:S01]  /*0b80*/  LDG.E R21, desc[UR6][R22.64] ;  /* 0x0000000616157981 */ /* 0x000e22000c1e1900 */
[----:B------:R-:W-:-:S04]  /*0b90*/  IADD3 R26, P1, PT, R18, UR5, RZ ;  /* 0x00000005121a7c10 */ /* 0x000fc8000ff3e0ff */
[----:B------:R-:W-:Y:S01]  /*0ba0*/  IADD3.X R27, PT, PT, RZ, R19, RZ, P1, !PT ;  /* 0x00000013ff1b7210 */ /* 0x000fe20000ffe4ff */
[----:B--2---:R-:W-:-:S04]  /*0bb0*/  IMAD.WIDE R18, R29, 0x4, R14 ;  /* 0x000000041d127825 */ /* 0x004fc800078e020e */
[----:B0-----:R-:W-:Y:S01]  /*0bc0*/  IMAD R28, R20, R21, RZ ;  /* 0x00000015141c7224 */ /* 0x001fe200078e02ff */
[----:B------:R-:W-:-:S05]  /*0bd0*/  IADD3 R20, P1, PT, R22, UR5, RZ ;  /* 0x0000000516147c10 */ /* 0x000fca000ff3e0ff */
[----:B------:R-:W-:Y:S01]  /*0be0*/  IMAD.X R21, RZ, RZ, R23, P1 ;  /* 0x000000ffff157224 */ /* 0x000fe200008e0617 */
[----:B------:R0:W-:Y:S04]  /*0bf0*/  STG.E desc[UR6][R18.64], R28 ;  /* 0x0000001c12007986 */ /* 0x0001e8000c101906 */
[----:B------:R-:W0:Y:S04]  /*0c00*/  LDG.E R22, desc[UR6][R26.64] ;  /* 0x000000061a167981 */ /* 0x000e28000c1e1900 */
[----:B------:R-:W0:Y:S02]  /*0c10*/  LDG.E R25, desc[UR6][R20.64] ;  /* 0x0000000614197981 */ /* 0x000e24000c1e1900 */
[----:B0-----:R-:W-:Y:S01]  /*0c20*/  IMAD R28, R22, R25, RZ ;  /* 0x00000019161c7224 */ /* 0x001fe200078e02ff */
[----:B------:R-:W-:-:S02]  /*0c30*/  IADD3 R22, P1, PT, R18, UR5, RZ ;  /* 0x0000000512167c10 */ /* 0x000fc4000ff3e0ff */
[----:B------:R-:W-:-:S03]  /*0c40*/  IADD3 R18, P2, PT, R20, UR5, RZ ;  /* 0x0000000514127c10 */ /* 0x000fc6000ff5e0ff */
[----:B------:R-:W-:Y:S01]  /*0c50*/  IMAD.X R23, RZ, RZ, R19, P1 ;  /* 0x000000ffff177224 */ /* 0x000fe200008e0613 */
[----:B------:R-:W-:Y:S01]  /*0c60*/  IADD3 R24, P1, PT, R26, UR5, RZ ;  /* 0x000000051a187c10 */ /* 0x000fe2000ff3e0ff */
[----:B------:R-:W-:-:S03]  /*0c70*/  IMAD.X R19, RZ, RZ, R21, P2 ;  /* 0x000000ffff137224 */ /* 0x000fc600010e0615 */
        /* <DEDUP_REMOVED lines=8> */
[----:B------:R-:W-:Y:S01]  /*0d00*/  IADD3 R22, P1, PT, R24, UR5, RZ ;  /* 0x0000000518167c10 */ /* 0x000fe2000ff3e0ff */
[----:B------:R-:W-:-:S03]  /*0d10*/  IMAD.X R27, RZ, RZ, R19, P2 ;  /* 0x000000ffff1b7224 */ /* 0x000fc600010e0613 */
[----:B------:R-:W-:Y:S01]  /*0d20*/  IADD3.X R23, PT, PT, RZ, R25, RZ, P1, !PT ;  /* 0x00000019ff177210 */ /* 0x000fe20000ffe4ff */
[----:B------:R0:W-:Y:S04]  /*0d30*/  STG.E desc[UR6][R20.64], R28 ;  /* 0x0000001c14007986 */ /* 0x0001e8000c101906 */
[----:B------:R-:W2:Y:S04]  /*0d40*/  LDG.E R22, desc[UR6][R22.64] ;  /* 0x0000000616167981 */ /* 0x000ea8000c1e1900 */
[----:B------:R-:W2:Y:S01]  /*0d50*/  LDG.E R27, desc[UR6][R26.64] ;  /* 0x000000061a1b7981 */ /* 0x000ea2000c1e1900 */
[----:B------:R-:W-:-:S02]  /*0d60*/  IADD3 R18, P1, PT, R20, UR5, RZ ;  /* 0x0000000514127c10 */ /* 0x000fc4000ff3e0ff */
[----:B------:R-:W-:-:S03]  /*0d70*/  IADD3 R4, PT, PT, R4, 0x10, RZ ;  /* 0x0000001004047810 */ /* 0x000fc60007ffe0ff */
[----:B------:R-:W-:Y:S01]  /*0d80*/  IMAD.X R19, RZ, RZ, R21, P1 ;  /* 0x000000ffff137224 */ /* 0x000fe200008e0615 */
[----:B------:R-:W-:Y:S01]  /*0d90*/  ISETP.GE.AND P1, PT, R4, -0xc, PT ;  /* 0xfffffff40400780c */ /* 0x000fe20003f26270 */
[----:B------:R-:W-:Y:S02]  /*0da0*/  VIADD R29, R29, UR5 ;  /* 0x000000051d1d7c36 */ /* 0x000fe40008000000 */
[----:B--2---:R-:W-:-:S05]  /*0db0*/  IMAD R25, R22, R27, RZ ;  /* 0x0000001b16197224 */ /* 0x004fca00078e02ff */
[----:B------:R0:W-:Y:S05]  /*0dc0*/  STG.E desc[UR6][R18.64], R25 ;  /* 0x0000001912007986 */ /* 0x0001ea000c101906 */
[----:B------:R-:W-:Y:S05]  /*0dd0*/  @!P1 BRA `(.L_x_11) ;  /* 0xfffffff400949947 */ /* 0x000fea000383ffff */
.L_x_10:
[----:B------:R-:W-:-:S05]  /*0de0*/  IMAD.MOV R12, RZ, RZ, -R4 ;  /* 0x000000ffff0c7224 */ /* 0x000fca00078e0a04 */
[----:B------:R-:W-:-:S13]  /*0df0*/  ISETP.GT.AND P1, PT, R12, 0x4, PT ;  /* 0x000000040c00780c */ /* 0x000fda0003f24270 */
[----:B------:R-:W-:Y:S05]  /*0e00*/  @!P1 BRA `(.L_x_12) ;  /* 0x0000000400449947 */ /* 0x000fea0003800000 */
[----:B------:R-:W0:Y:S08]  /*0e10*/  LDC.64 R16, c[0x0][0x380] ;  /* 0x0000e000ff107b82 */ /* 0x000e300000000a00 */
[----:B------:R-:W4:Y:S08]  /*0e20*/  LDC.64 R14, c[0x0][0x388] ;  /* 0x0000e200ff0e7b82 */ /* 0x000f300000000a00 */
[----:B------:R-:W5:Y:S01]  /*0e30*/  LDC.64 R12, c[0x0][0x390] ;  /* 0x0000e400ff0c7b82 */ /* 0x000f620000000a00 */
[----:B0-----:R-:W-:-:S05]  /*0e40*/  IMAD.WIDE R24, R29, 0x4, R16 ;  /* 0x000000041d187825 */ /* 0x001fca00078e0210 */
[----:B--2---:R-:W2:Y:S01]  /*0e50*/  LDG.E R18, desc[UR6][R24.64] ;  /* 0x0000000618127981 */ /* 0x004ea2000c1e1900 */
[----:B----4-:R-:W-:-:S05]  /*0e60*/  IMAD.WIDE R22, R29, 0x4, R14 ;  /* 0x000000041d167825 */ /* 0x010fca00078e020e */
[----:B------:R-:W2:Y:S01]  /*0e70*/  LDG.E R19, desc[UR6][R22.64] ;  /* 0x0000000616137981 */ /* 0x000ea2000c1e1900 */
[----:B------:R-:W-:-:S04]  /*0e80*/  IADD3 R26, P0, PT, R24, UR5, RZ ;  /* 0x00000005181a7c10 */ /* 0x000fc8000ff1e0ff */
[----:B------:R-:W-:Y:S02]  /*0e90*/  IADD3.X R27, PT, PT, RZ, R25, RZ, P0, !PT ;  /* 0x00000019ff1b7210 */ /* 0x000fe400007fe4ff */
[----:B------:R-:W-:-:S05]  /*0ea0*/  IADD3 R20, P0, PT, R22, UR5, RZ ;  /* 0x0000000516147c10 */ /* 0x000fca000ff1e0ff */
[----:B------:R-:W-:Y:S02]  /*0eb0*/  IMAD.X R21, RZ, RZ, R23, P0 ;  /* 0x000000ffff157224 */ /* 0x000fe400000e0617 */
[----:B--2---:R-:W-:Y:S02]  /*0ec0*/  IMAD R28, R18, R19, RZ ;  /* 0x00000013121c7224 */ /* 0x004fe400078e02ff */
[----:B-----5:R-:W-:-:S05]  /*0ed0*/  IMAD.WIDE R18, R29, 0x4, R12 ;  /* 0x000000041d127825 */ /* 0x020fca00078e020c */
[----:B------:R0:W-:Y:S04]  /*0ee0*/  STG.E desc[UR6][R18.64], R28 ;  /* 0x0000001c12007986 */ /* 0x0001e8000c101906 */
[----:B------:R-:W0:Y:S04]  /*0ef0*/  LDG.E R22, desc[UR6][R26.64] ;  /* 0x000000061a167981 */ /* 0x000e28000c1e1900 */
[----:B------:R-:W0:Y:S02]  /*0f00*/  LDG.E R25, desc[UR6][R20.64] ;  /* 0x0000000614197981 */ /* 0x000e24000c1e1900 */
[----:B0-----:R-:W-:Y:S01]  /*0f10*/  IMAD R28, R22, R25, RZ ;  /* 0x00000019161c7224 */ /* 0x001fe200078e02ff */
[----:B------:R-:W-:-:S02]  /*0f20*/  IADD3 R22, P0, PT, R18, UR5, RZ ;  /* 0x0000000512167c10 */ /* 0x000fc4000ff1e0ff */
[----:B------:R-:W-:Y:S02]  /*0f30*/  IADD3 R18, P1, PT, R20, UR5, RZ ;  /* 0x0000000514127c10 */ /* 0x000fe4000ff3e0ff */
[----:B------:R-:W-:Y:S02]  /*0f40*/  IADD3.X R23, PT, PT, RZ, R19, RZ, P0, !PT ;  /* 0x00000013ff177210 */ /* 0x000fe400007fe4ff */
[----:B------:R-:W-:Y:S02]  /*0f50*/  IADD3 R24, P0, PT, R26, UR5, RZ ;  /* 0x000000051a187c10 */ /* 0x000fe4000ff1e0ff */
[----:B------:R-:W-:-:S03]  /*0f60*/  IADD3.X R19, PT, PT, RZ, R21, RZ, P1, !PT ;  /* 0x00000015ff137210 */ /* 0x000fc60000ffe4ff */
[----:B------:R-:W-:Y:S01]  /*0f70*/  IMAD.X R25, RZ, RZ, R27, P0 ;  /* 0x000000ffff197224 */ /* 0x000fe200000e061b */
        /* <DEDUP_REMOVED lines=14> */
[----:B------:R-:W-:-:S03]  /*1060*/  IADD3 R29, PT, PT, R29, UR5, RZ ;  /* 0x000000051d1d7c10 */ /* 0x000fc6000fffe0ff */
[----:B------:R-:W-:Y:S02]  /*1070*/  IMAD.X R19, RZ, RZ, R21, P0 ;  /* 0x000000ffff137224 */ /* 0x000fe400000e0615 */
[----:B0-----:R-:W-:-:S04]  /*1080*/  IMAD.WIDE R20, R29, 0x4, R16 ;  /* 0x000000041d147825 */ /* 0x001fc800078e0210 */
[----:B------:R-:W-:-:S04]  /*1090*/  IMAD.WIDE R24, R29, 0x4, R14 ;  /* 0x000000041d187825 */ /* 0x000fc800078e020e */
[----:B--2---:R-:W-:-:S05]  /*10a0*/  IMAD R27, R22, R27, RZ ;  /* 0x0000001b161b7224 */ /* 0x004fca00078e02ff */
[----:B------:R0:W-:Y:S04]  /*10b0*/  STG.E desc[UR6][R18.64], R27 ;  /* 0x0000001b12007986 */ /* 0x0001e8000c101906 */
[----:B------:R-:W2:Y:S04]  /*10c0*/  LDG.E R28, desc[UR6][R20.64] ;  /* 0x00000006141c7981 */ /* 0x000ea8000c1e1900 */
[----:B------:R-:W2:Y:S01]  /*10d0*/  LDG.E R23, desc[UR6][R24.64] ;  /* 0x0000000618177981 */ /* 0x000ea2000c1e1900 */
[----:B------:R-:W-:Y:S02]  /*10e0*/  IADD3 R14, P1, PT, R24, UR5, RZ ;  /* 0x00000005180e7c10 */ /* 0x000fe4000ff3e0ff */
[----:B------:R-:W-:-:S03]  /*10f0*/  IADD3 R16, P0, PT, R20, UR5, RZ ;  /* 0x0000000514107c10 */ /* 0x000fc6000ff1e0ff */
[----:B------:R-:W-:Y:S01]  /*1100*/  IMAD.X R15, RZ, RZ, R25, P1 ;  /* 0x000000ffff0f7224 */ /* 0x000fe200008e0619 */
[----:B------:R-:W-:Y:S01]  /*1110*/  IADD3.X R17, PT, PT, RZ, R21, RZ, P0, !PT ;  /* 0x00000015ff117210 */ /* 0x000fe200007fe4ff */
[----:B--2---:R-:W-:Y:S02]  /*1120*/  IMAD R28, R28, R23, RZ ;  /* 0x000000171c1c7224 */ /* 0x004fe400078e02ff */
[----:B------:R-:W-:-:S05]  /*1130*/  IMAD.WIDE R22, R29, 0x4, R12 ;  /* 0x000000041d167825 */ /* 0x000fca00078e020c */
[----:B------:R2:W-:Y:S04]  /*1140*/  STG.E desc[UR6][R22.64], R28 ;  /* 0x0000001c16007986 */ /* 0x0005e8000c101906 */
[----:B------:R-:W4:Y:S04]  /*1150*/  LDG.E R26, desc[UR6][R16.64] ;  /* 0x00000006101a7981 */ /* 0x000f28000c1e1900 */
[----:B0-----:R-:W4:Y:S01]  /*1160*/  LDG.E R27, desc[UR6][R14.64] ;  /* 0x000000060e1b7981 */ /* 0x001f22000c1e1900 */
[----:B------:R-:W-:Y:S02]  /*1170*/  IADD3 R12, P0, PT, R22, UR5, RZ ;  /* 0x00000005160c7c10 */ /* 0x000fe4000ff1e0ff */
[----:B------:R-:W-:-:S02]  /*1180*/  IADD3 R18, P1, PT, R16, UR5, RZ ;  /* 0x0000000510127c10 */ /* 0x000fc4000ff3e0ff */
[----:B------:R-:W-:Y:S02]  /*1190*/  IADD3 R20, P2, PT, R14, UR5, RZ ;  /* 0x000000050e147c10 */ /* 0x000fe4000ff5e0ff */
[----:B------:R-:W-:Y:S01]  /*11a0*/  IADD3.X R13, PT, PT, RZ, R23, RZ, P0, !PT ;  /* 0x00000017ff0d7210 */ /* 0x000fe200007fe4ff */
[----:B------:R-:W-:Y:S01]  /*11b0*/  IMAD.X R19, RZ, RZ, R17, P1 ;  /* 0x000000ffff137224 */ /* 0x000fe200008e0611 */
[----:B------:R-:W-:Y:S01]  /*11c0*/  IADD3.X R21, PT, PT, RZ, R15, RZ, P2, !PT ;  /* 0x0000000fff157210 */ /* 0x000fe200017fe4ff */
[----:B----4-:R-:W-:-:S05]  /*11d0*/  IMAD R27, R26, R27, RZ ;  /* 0x0000001b1a1b7224 */ /* 0x010fca00078e02ff */
[----:B------:R0:W-:Y:S04]  /*11e0*/  STG.E desc[UR6][R12.64], R27 ;  /* 0x0000001b0c007986 */ /* 0x0001e8000c101906 */
[----:B------:R-:W4:Y:S04]  /*11f0*/  LDG.E R24, desc[UR6][R18.64] ;  /* 0x0000000612187981 */ /* 0x000f28000c1e1900 */
[----:B------:R-:W4:Y:S01]  /*1200*/  LDG.E R25, desc[UR6][R20.64] ;  /* 0x0000000614197981 */ /* 0x000f22000c1e1900 */
[----:B------:R-:W-:Y:S02]  /*1210*/  IADD3 R14, P0, PT, R12, UR5, RZ ;  /* 0x000000050c0e7c10 */ /* 0x000fe4000ff1e0ff */
[----:B--2---:R-:W-:-:S02]  /*1220*/  IADD3 R22, P2, PT, R20, UR5, RZ ;  /* 0x0000000514167c10 */ /* 0x004fc4000ff5e0ff */
[----:B------:R-:W-:Y:S01]  /*1230*/  IADD3 R16, P1, PT, R18, UR5, RZ ;  /* 0x0000000512107c10 */ /* 0x000fe2000ff3e0ff */
[----:B------:R-:W-:Y:S02]  /*1240*/  IMAD.X R15, RZ, RZ, R13, P0 ;  /* 0x000000ffff0f7224 */ /* 0x000fe400000e060d */
[----:B------:R-:W-:Y:S01]  /*1250*/  IMAD.X R23, RZ, RZ, R21, P2 ;  /* 0x000000ffff177224 */ /* 0x000fe200010e0615 */
[----:B------:R-:W-:Y:S01]  /*1260*/  IADD3.X R17, PT, PT, RZ, R19, RZ, P1, !PT ;  /* 0x00000013ff117210 */ /* 0x000fe20000ffe4ff */
[----:B----4-:R-:W-:-:S05]  /*1270*/  IMAD R25, R24, R25, RZ ;  /* 0x0000001918197224 */ /* 0x010fca00078e02ff */
[----:B------:R4:W-:Y:S04]  /*1280*/  STG.E desc[UR6][R14.64], R25 ;  /* 0x000000190e007986 */ /* 0x0009e8000c101906 */
[----:B------:R-:W2:Y:S04]  /*1290*/  LDG.E R16, desc[UR6][R16.64] ;  /* 0x0000000610107981 */ /* 0x000ea8000c1e1900 */
[----:B------:R-:W2:Y:S01]  /*12a0*/  LDG.E R23, desc[UR6][R22.64] ;  /* 0x0000000616177981 */ /* 0x000ea2000c1e1900 */
[----:B0-----:R-:W-:-:S04]  /*12b0*/  IADD3 R12, P0, PT, R14, UR5, RZ ;  /* 0x000000050e0c7c10 */ /* 0x001fc8000ff1e0ff */
[----:B------:R-:W-:Y:S01]  /*12c0*/  IADD3.X R13, PT, PT, RZ, R15, RZ, P0, !PT ;  /* 0x0000000fff0d7210 */ /* 0x000fe200007fe4ff */
[----:B------:R-:W-:Y:S01]  /*12d0*/  VIADD R4, R4, 0x8 ;  /* 0x0000000804047836 */ /* 0x000fe20000000000 */
[----:B------:R-:W-:Y:S02]  /*12e0*/  PLOP3.LUT P0, PT, PT, PT, PT, 0x8, 0x80 ;  /* 0x000000000080781c */ /* 0x000fe40003f0e170 */
[----:B------:R-:W-:Y:S01]  /*12f0*/  IADD3 R29, PT, PT, R29, UR5, RZ ;  /* 0x000000051d1d7c10 */ /* 0x000fe2000fffe0ff */
[----:B--2---:R-:W-:-:S05]  /*1300*/  IMAD R19, R16, R23, RZ ;  /* 0x0000001710137224 */ /* 0x004fca00078e02ff */
[----:B------:R4:W-:Y:S05]  /*1310*/  STG.E desc[UR6][R12.64], R19 ;  /* 0x000000130c007986 */ /* 0x0009ea000c101906 */
.L_x_12:
[----:B------:R-:W-:-:S13]  /*1320*/  ISETP.NE.OR P0, PT, R4, RZ, P0 ;  /* 0x000000ff0400720c */ /* 0x000fda0000705670 */
[----:B------:R-:W-:Y:S05]  /*1330*/  @!P0 BRA `(.L_x_8) ;  /* 0x0000000000a48947 */ /* 0x000fea0003800000 */
.L_x_9:
[----:B0---4-:R-:W-:-:S04]  /*1340*/  IMAD.WIDE R18, R29, 0x4, R8 ;  /* 0x000000041d127825 */ /* 0x011fc800078e0208 */
[----:B-1----:R-:W-:Y:S01]  /*1350*/  IMAD.WIDE R16, R29, 0x4, R10 ;  /* 0x000000041d107825 */ /* 0x002fe200078e020a */
[----:B--2---:R-:W2:Y:S04]  /*1360*/  LDG.E R13, desc[UR6][R18.64] ;  /* 0x00000006120d7981 */ /* 0x004ea8000c1e1900 */
[----:B------:R-:W2:Y:S01]  /*1370*/  LDG.E R20, desc[UR6][R16.64] ;  /* 0x0000000610147981 */ /* 0x000ea2000c1e1900 */
[----:B------:R-:W-:Y:S02]  /*1380*/  IADD3 R12, P0, PT, R18, UR5, RZ ;  /* 0x00000005120c7c10 */ /* 0x000fe4000ff1e0ff */
[----:B------:R-:W-:-:S04]  /*1390*/  IADD3 R14, P1, PT, R16, UR5, RZ ;  /* 0x00000005100e7c10 */ /* 0x000fc8000ff3e0ff */
[----:B------:R-:W-:Y:S01]  /*13a0*/  IADD3.X R15, PT, PT, RZ, R17, RZ, P1, !PT ;  /* 0x00000011ff0f7210 */ /* 0x000fe20000ffe4ff */
[----:B--2---:R-:W-:Y:S02]  /*13b0*/  IMAD R25, R13, R20, RZ ;  /* 0x000000140d197224 */ /* 0x004fe400078e02ff */
[----:B---3--:R-:W-:-:S04]  /*13c0*/  IMAD.WIDE R20, R29, 0x4, R6 ;  /* 0x000000041d147825 */ /* 0x008fc800078e0206 */
[----:B------:R-:W-:Y:S01]  /*13d0*/  IMAD.X R13, RZ, RZ, R19, P0 ;  /* 0x000000ffff0d7224 */ /* 0x000fe200000e0613 */
[----:B------:R0:W-:Y:S04]  /*13e0*/  STG.E desc[UR6][R20.64], R25 ;  /* 0x0000001914007986 */ /* 0x0001e8000c101906 */
[----:B------:R-:W2:Y:S04]  /*13f0*/  LDG.E R23, desc[UR6][R12.64] ;  /* 0x000000060c177981 */ /* 0x000ea8000c1e1900 */
[----:B------:R-:W2:Y:S01]  /*1400*/  LDG.E R24, desc[UR6][R14.64] ;  /* 0x000000060e187981 */ /* 0x000ea2000c1e1900 */
[----:B------:R-:W-:-:S02]  /*1410*/  IADD3 R18, P0, PT, R20, UR5, RZ ;  /* 0x0000000514127c10 */ /* 0x000fc4000ff1e0ff */
[----:B------:R-:W-:Y:S02]  /*1420*/  IADD3 R22, P2, PT, R14, UR5, RZ ;  /* 0x000000050e167c10 */ /* 0x000fe4000ff5e0ff */
[----:B------:R-:W-:Y:S01]  /*1430*/  IADD3 R16, P1, PT, R12, UR5, RZ ;  /* 0x000000050c107c10 */ /* 0x000fe2000ff3e0ff */
[----:B------:R-:W-:-:S03]  /*1440*/  IMAD.X R19, RZ, RZ, R21, P0 ;  /* 0x000000ffff137224 */ /* 0x000fc600000e0615 */
[----:B------:R-:W-:Y:S01]  /*1450*/  IADD3.X R17, PT, PT, RZ, R13, RZ, P1, !PT ;  /* 0x0000000dff117210 */ /* 0x000fe20000ffe4ff */
[----:B--2---:R-:W-:Y:S02]  /*1460*/  IMAD R27, R23, R24, RZ ;  /* 0x00000018171b7224 */ /* 0x004fe400078e02ff */
[----:B------:R-:W-:-:S03]  /*1470*/  IMAD.X R23, RZ, RZ, R15, P2 ;  /* 0x000000ffff177224 */ /* 0x000fc600010e060f */
[----:B------:R1:W-:Y:S04]  /*1480*/  STG.E desc[UR6][R18.64], R27 ;  /* 0x0000001b12007986 */ /* 0x0003e8000c101906 */
[----:B------:R-:W2:Y:S04]  /*1490*/  LDG.E R24, desc[UR6][R16.64] ;  /* 0x0000000610187981 */ /* 0x000ea8000c1e1900 */
[----:B0-----:R-:W2:Y:S01]  /*14a0*/  LDG.E R25, desc[UR6][R22.64] ;  /* 0x0000000616197981 */ /* 0x001ea2000c1e1900 */
[----:B------:R-:W-:Y:S02]  /*14b0*/  IADD3 R12, P0, PT, R18, UR5, RZ ;  /* 0x00000005120c7c10 */ /* 0x000fe4000ff1e0ff */
[----:B------:R-:W-:-:S02]  /*14c0*/  IADD3 R14, P1, PT, R16, UR5, RZ ;  /* 0x00000005100e7c10 */ /* 0x000fc4000ff3e0ff */
[----:B------:R-:W-:Y:S02]  /*14d0*/  IADD3 R20, P2, PT, R22, UR5, RZ ;  /* 0x0000000516147c10 */ /* 0x000fe4000ff5e0ff */
[----:B------:R-:W-:Y:S01]  /*14e0*/  IADD3.X R13, PT, PT, RZ, R19, RZ, P0, !PT ;  /* 0x00000013ff0d7210 */ /* 0x000fe200007fe4ff */
[----:B------:R-:W-:Y:S01]  /*14f0*/  IMAD.X R15, RZ, RZ, R17, P1 ;  /* 0x000000ffff0f7224 */ /* 0x000fe200008e0611 */
[----:B------:R-:W-:Y:S01]  /*1500*/  IADD3.X R21, PT, PT, RZ, R23, RZ, P2, !PT ;  /* 0x00000017ff157210 */ /* 0x000fe200017fe4ff */
[----:B--2---:R-:W-:-:S05]  /*1510*/  IMAD R25, R24, R25, RZ ;  /* 0x0000001918197224 */ /* 0x004fca00078e02ff */
[----:B------:R0:W-:Y:S04]  /*1520*/  STG.E desc[UR6][R12.64], R25 ;  /* 0x000000190c007986 */ /* 0x0001e8000c101906 */
[----:B------:R-:W1:Y:S04]  /*1530*/  LDG.E R14, desc[UR6][R14.64] ;  /* 0x000000060e0e7981 */ /* 0x000e68000c1e1900 */
[----:B------:R-:W1:Y:S01]  /*1540*/  LDG.E R21, desc[UR6][R20.64] ;  /* 0x0000000614157981 */ /* 0x000e62000c1e1900 */
[----:B------:R-:W-:Y:S01]  /*1550*/  IADD3 R16, P0, PT, R12, UR5, RZ ;  /* 0x000000050c107c10 */ /* 0x000fe2000ff1e0ff */
[----:B------:R-:W-:Y:S01]  /*1560*/  VIADD R29, R29, UR5 ;  /* 0x000000051d1d7c36 */ /* 0x000fe20008000000 */
[----:B------:R-:W-:-:S03]  /*1570*/  IADD3 R4, PT, PT, R4, 0x4, RZ ;  /* 0x0000000404047810 */ /* 0x000fc60007ffe0ff */
[----:B------:R-:W-:Y:S01]  /*1580*/  IMAD.X R17, RZ, RZ, R13, P0 ;  /* 0x000000ffff117224 */ /* 0x000fe200000e060d */
[----:B------:R-:W-:Y:S01]  /*1590*/  ISETP.NE.AND P0, PT, R4, RZ, PT ;  /* 0x000000ff0400720c */ /* 0x000fe20003f05270 */
[----:B-1----:R-:W-:-:S05]  /*15a0*/  IMAD R19, R14, R21, RZ ;  /* 0x000000150e137224 */ /* 0x002fca00078e02ff */
[----:B------:R0:W-:Y:S07]  /*15b0*/  STG.E desc[UR6][R16.64], R19 ;  /* 0x0000001310007986 */ /* 0x0001ee000c101906 */
[----:B------:R-:W-:Y:S05]  /*15c0*/  @P0 BRA `(.L_x_9) ;  /* 0xfffffffc005c0947 */ /* 0x000fea000383ffff */
.L_x_8:
[----:B------:R-:W-:-:S13]  /*15d0*/  ISETP.NE.AND P0, PT, R2, RZ, PT ;  /* 0x000000ff0200720c */ /* 0x000fda0003f05270 */
[----:B-12---:R-:W-:Y:S05]  /*15e0*/  @!P0 EXIT ;  /* 0x000000000000894d */ /* 0x006fea0003800000 */
[----:B---3--:R-:W1:Y:S01]  /*15f0*/  LDC.64 R6, c[0x0][0x390] ;  /* 0x0000e400ff067b82 */ /* 0x008e620000000a00 */
[----:B------:R-:W-:-:S04]  /*1600*/  IMAD R0, R0, UR9, R5 ;  /* 0x0000000900007c24 */ /* 0x000fc8000f8e0205 */
[----:B0---4-:R-:W-:Y:S01]  /*1610*/  IMAD R15, R0, UR8, R3 ;  /* 0x00000008000f7c24 */ /* 0x011fe2000f8e0203 */
[----:B------:R-:W-:Y:S02]  /*1620*/  IADD3 R0, PT, PT, -R2, RZ, RZ ;  /* 0x000000ff02007210 */ /* 0x000fe40007ffe1ff */
[----:B------:R-:W0:Y:S08]  /*1630*/  LDC.64 R8, c[0x0][0x380] ;  /* 0x0000e000ff087b82 */ /* 0x000e300000000a00 */
[----:B------:R-:W2:Y:S02]  /*1640*/  LDC.64 R10, c[0x0][0x388] ;  /* 0x0000e200ff0a7b82 */ /* 0x000ea40000000a00 */
.L_x_13:
[----:B0-----:R-:W-:-:S04]  /*1650*/  IMAD.WIDE R2, R15, 0x4, R8 ;  /* 0x000000040f027825 */ /* 0x001fc800078e0208 */
[C---:B--2---:R-:W-:Y:S02]  /*1660*/  IMAD.WIDE R4, R15.reuse, 0x4, R10 ;  /* 0x000000040f047825 */ /* 0x044fe400078e020a */
[----:B------:R-:W2:Y:S04]  /*1670*/  LDG.E R2, desc[UR6][R2.64] ;  /* 0x0000000602027981 */ /* 0x000ea8000c1e1900 */
[----:B------:R-:W2:Y:S01]  /*1680*/  LDG.E R5, desc[UR6][R4.64] ;  /* 0x0000000604057981 */ /* 0x000ea2000c1e1900 */
[----:B------:R-:W-:Y:S02]  /*1690*/  VIADD R0, R0, 0x1 ;  /* 0x0000000100007836 */ /* 0x000fe40000000000 */
[C---:B-1-3--:R-:W-:Y:S01]  /*16a0*/  IMAD.WIDE R12, R15.reuse, 0x4, R6 ;  /* 0x000000040f0c7825 */ /* 0x04afe200078e0206 */
[----:B------:R-:W-:-:S02]  /*16b0*/  IADD3 R15, PT, PT, R15, UR8, RZ ;  /* 0x000000080f0f7c10 */ /* 0x000fc4000fffe0ff */
[----:B------:R-:W-:Y:S01]  /*16c0*/  ISETP.NE.AND P0, PT, R0, RZ, PT ;  /* 0x000000ff0000720c */ /* 0x000fe20003f05270 */
[----:B--2---:R-:W-:-:S05]  /*16d0*/  IMAD R17, R2, R5, RZ ;  /* 0x0000000502117224 */ /* 0x004fca00078e02ff */
[----:B------:R3:W-:Y:S07]  /*16e0*/  STG.E desc[UR6][R12.64], R17 ;  /* 0x000000110c007986 */ /* 0x0007ee000c101906 */
[----:B------:R-:W-:Y:S05]  /*16f0*/  @P0 BRA `(.L_x_13) ;  /* 0xfffffffc00d40947 */ /* 0x000fea000383ffff */
[----:B------:R-:W-:Y:S05]  /*1700*/  EXIT ;  /* 0x000000000000794d */ /* 0x000fea0003800000 */
.L_x_14:
        /* <DEDUP_REMOVED lines=15> */
.L_x_17:


//--------------------- .nv.shared.reserved.0     --------------------------
	.section	.nv.shared.reserved.0,"aw",@nobits
	.weak		__nv_reservedSMEM_offset_0_alias
	.size		__nv_reservedSMEM_offset_0_alias, 0, 64
	.other		__nv_reservedSMEM_offset_0_alias,@"STO_CUDA_RESERVED_SHARED STV_DEFAULT"
__nv_reservedSMEM_offset_0_alias:
	.zero		0
	.zero		64


//--------------------- .nv.constant0._Z11arrProduct2PiS_S_ --------------------------
	.section	.nv.constant0._Z11arrProduct2PiS_S_,"a",@progbits
	.sectionflags	@""
	.align	4
.nv.constant0._Z11arrProduct2PiS_S_:
	.zero		920


//--------------------- .nv.constant0._Z17cyclicArrProduct1PiS_S_i --------------------------
	.section	.nv.constant0._Z17cyclicArrProduct1PiS_S_i,"a",@progbits
	.sectionflags	@""
	.align	4
.nv.constant0._Z17cyclicArrProduct1PiS_S_i:
	.zero		924


//--------------------- .nv.constant0._Z20notCyclicArrProduct1PiS_S_i --------------------------
	.section	.nv.constant0._Z20notCyclicArrProduct1PiS_S_i,"a",@progbits
	.sectionflags	@""
	.align	4
.nv.constant0._Z20notCyclicArrProduct1PiS_S_i:
	.zero		924


//--------------------- SYMBOLS --------------------------

	.type		.nv.reservedSmem.offset0,@object
	.size		.nv.reservedSmem.offset0,0x4
